	.target	sm_90a

	.elftype	@"ET_EXEC"


//--------------------- .note.nv.tkinfo           --------------------------
	.section	.note.nv.tkinfo,"",@"SHT_NOTE"
	.sectionflags	@"SHF_NOTE_NV_TKINFO"
	.tkinfo
        /*0018*/ 	.word	0x00000002
        /*0030*/ 	.string	""
        /*0030*/ 	.string	"ptxas"
        /*0030*/ 	.string	"Cuda compilation tools, release 13.0, V13.0.88"
        /*0030*/ 	.string	"Build cuda_13.0.r13.0/compiler.36424714_0"
        /*0030*/ 	.string	"-arch sm_90a -m 64 "



//--------------------- .note.nv.cuinfo           --------------------------
	.section	.note.nv.cuinfo,"",@"SHT_NOTE"
	.sectionflags	@"SHF_NOTE_NV_CUINFO"
        /*0018*/ 	.short	0x0002
        /*001a*/ 	.short	0x005a
        /*001c*/ 	.short	0x0082
	.zero		2


//--------------------- .nv.info                  --------------------------
	.section	.nv.info,"",@"SHT_CUDA_INFO"
	.align	4


	//----- nvinfo : EIATTR_REGCOUNT
	.align		4
        /*0000*/ 	.byte	0x04, 0x2f
        /*0002*/ 	.short	(.L_15 - .L_14)
	.align		4
.L_14:
        /*0004*/ 	.word	index@(_ZN7cutlass13device_kernelINS_4gemm6kernel13GemmUniversalIN4cute5tupleIJiiiiEEENS1_10collective13CollectiveMmaINS1_34MainloopSm90TmaGmmaWarpSpecializedILi7ENS5_IJNS4_1CILi1EEESB_SB_EEENS1_35KernelTmaWarpSpecializedCooperativeEEENS5_IJNSA_ILi256EEENSA_ILi240EEENSA_ILi32EEEEEENS_6half_tENS5_IJlSB_lEEESJ_SK_NS4_8TiledMMAINS4_8MMA_AtomIJNS4_4SM904GMMA25MMA_64x16x16_F32F16F16_SSILNSO_5MajorE0ELSQ_0ELNSO_7ScaleInE1ELSR_1EEEEEENS4_6LayoutINS5_IJNSA_ILi2EEESB_SB_EEENS5_IJSB_NSA_ILi0EEESX_EEEEENS5_IJNS4_10UnderscoreES10_S10_EEEEENS4_13SM90_TMA_LOADENS4_14ComposedLayoutINS4_7SwizzleILi2ELi4ELi3EEENS4_18smem_ptr_flag_bitsILi16EEENSU_INS5_IJNSA_ILi8EEESH_EEENS5_IJSH_SB_EEEEEEEvNS4_8identityES13_S1D_vS1E_EENS_8epilogue10collective6detail29Sm90TmaWarpSpecializedAdapterINS1H_15DefaultEpilogueISJ_SK_SK_NS1G_6thread17LinearCombinationISJ_Li1EffLNS1L_9ScaleType4KindE0ELNS_15FloatRoundStyleE2ESJ_EENS1_15EpilogueDefaultEEEEEvvEEEEvNT_6ParamsE)
        /*0008*/ 	.word	0x000000a8


	//----- nvinfo : EIATTR_FRAME_SIZE
	.align		4
.L_15:
        /*000c*/ 	.byte	0x04, 0x11
        /*000e*/ 	.short	(.L_17 - .L_16)
	.align		4
.L_16:
        /*0010*/ 	.word	index@(_ZN7cutlass13device_kernelINS_4gemm6kernel13GemmUniversalIN4cute5tupleIJiiiiEEENS1_10collective13CollectiveMmaINS1_34MainloopSm90TmaGmmaWarpSpecializedILi7ENS5_IJNS4_1CILi1EEESB_SB_EEENS1_35KernelTmaWarpSpecializedCooperativeEEENS5_IJNSA_ILi256EEENSA_ILi240EEENSA_ILi32EEEEEENS_6half_tENS5_IJlSB_lEEESJ_SK_NS4_8TiledMMAINS4_8MMA_AtomIJNS4_4SM904GMMA25MMA_64x16x16_F32F16F16_SSILNSO_5MajorE0ELSQ_0ELNSO_7ScaleInE1ELSR_1EEEEEENS4_6LayoutINS5_IJNSA_ILi2EEESB_SB_EEENS5_IJSB_NSA_ILi0EEESX_EEEEENS5_IJNS4_10UnderscoreES10_S10_EEEEENS4_13SM90_TMA_LOADENS4_14ComposedLayoutINS4_7SwizzleILi2ELi4ELi3EEENS4_18smem_ptr_flag_bitsILi16EEENSU_INS5_IJNSA_ILi8EEESH_EEENS5_IJSH_SB_EEEEEEEvNS4_8identityES13_S1D_vS1E_EENS_8epilogue10collective6detail29Sm90TmaWarpSpecializedAdapterINS1H_15DefaultEpilogueISJ_SK_SK_NS1G_6thread17LinearCombinationISJ_Li1EffLNS1L_9ScaleType4KindE0ELNS_15FloatRoundStyleE2ESJ_EENS1_15EpilogueDefaultEEEEEvvEEEEvNT_6ParamsE)
        /*0014*/ 	.word	0x00000178


	//----- nvinfo : EIATTR_MIN_STACK_SIZE
	.align		4
.L_17:
        /*0018*/ 	.byte	0x04, 0x12
        /*001a*/ 	.short	(.L_19 - .L_18)
	.align		4
.L_18:
        /*001c*/ 	.word	index@(_ZN7cutlass13device_kernelINS_4gemm6kernel13GemmUniversalIN4cute5tupleIJiiiiEEENS1_10collective13CollectiveMmaINS1_34MainloopSm90TmaGmmaWarpSpecializedILi7ENS5_IJNS4_1CILi1EEESB_SB_EEENS1_35KernelTmaWarpSpecializedCooperativeEEENS5_IJNSA_ILi256EEENSA_ILi240EEENSA_ILi32EEEEEENS_6half_tENS5_IJlSB_lEEESJ_SK_NS4_8TiledMMAINS4_8MMA_AtomIJNS4_4SM904GMMA25MMA_64x16x16_F32F16F16_SSILNSO_5MajorE0ELSQ_0ELNSO_7ScaleInE1ELSR_1EEEEEENS4_6LayoutINS5_IJNSA_ILi2EEESB_SB_EEENS5_IJSB_NSA_ILi0EEESX_EEEEENS5_IJNS4_10UnderscoreES10_S10_EEEEENS4_13SM90_TMA_LOADENS4_14ComposedLayoutINS4_7SwizzleILi2ELi4ELi3EEENS4_18smem_ptr_flag_bitsILi16EEENSU_INS5_IJNSA_ILi8EEESH_EEENS5_IJSH_SB_EEEEEEEvNS4_8identityES13_S1D_vS1E_EENS_8epilogue10collective6detail29Sm90TmaWarpSpecializedAdapterINS1H_15DefaultEpilogueISJ_SK_SK_NS1G_6thread17LinearCombinationISJ_Li1EffLNS1L_9ScaleType4KindE0ELNS_15FloatRoundStyleE2ESJ_EENS1_15EpilogueDefaultEEEEEvvEEEEvNT_6ParamsE)
        /*0020*/ 	.word	0x00000178
.L_19:


//--------------------- .nv.compat                --------------------------
	.section	.nv.compat,"",@"SHT_CUDA_COMPAT_INFO"
	.align	4
        /*0000*/ 	.byte	0x02, 0x09, 0x01, 0x00, 0x02, 0x02, 0x04, 0x00, 0x02, 0x05, 0x05, 0x00, 0x03, 0x07, 0x01, 0x01
        /*0010*/ 	.byte	0x02, 0x03, 0x01, 0x00, 0x02, 0x06, 0x01, 0x00, 0x04, 0x0b, 0x08, 0x00, 0x00, 0x00, 0x00, 0x00
        /*0020*/ 	.byte	0x00, 0x00, 0x00, 0x00


//--------------------- .nv.info._ZN7cutlass13device_kernelINS_4gemm6kernel13GemmUniversalIN4cute5tupleIJiiiiEEENS1_10collective13CollectiveMmaINS1_34MainloopSm90TmaGmmaWarpSpecializedILi7ENS5_IJNS4_1CILi1EEESB_SB_EEENS1_35KernelTmaWarpSpecializedCooperativeEEENS5_IJNSA_ILi256EEENSA_ILi240EEENSA_ILi32EEEEEENS_6half_tENS5_IJlSB_lEEESJ_SK_NS4_8TiledMMAINS4_8MMA_AtomIJNS4_4SM904GMMA25MMA_64x16x16_F32F16F16_SSILNSO_5MajorE0ELSQ_0ELNSO_7ScaleInE1ELSR_1EEEEEENS4_6LayoutINS5_IJNSA_ILi2EEESB_SB_EEENS5_IJSB_NSA_ILi0EEESX_EEEEENS5_IJNS4_10UnderscoreES10_S10_EEEEENS4_13SM90_TMA_LOADENS4_14ComposedLayoutINS4_7SwizzleILi2ELi4ELi3EEENS4_18smem_ptr_flag_bitsILi16EEENSU_INS5_IJNSA_ILi8EEESH_EEENS5_IJSH_SB_EEEEEEEvNS4_8identityES13_S1D_vS1E_EENS_8epilogue10collective6detail29Sm90TmaWarpSpecializedAdapterINS1H_15DefaultEpilogueISJ_SK_SK_NS1G_6thread17LinearCombinationISJ_Li1EffLNS1L_9ScaleType4KindE0ELNS_15FloatRoundStyleE2ESJ_EENS1_15EpilogueDefaultEEEEEvvEEEEvNT_6ParamsE --------------------------
	.section	.nv.info._ZN7cutlass13device_kernelINS_4gemm6kernel13GemmUniversalIN4cute5tupleIJiiiiEEENS1_10collective13CollectiveMmaINS1_34MainloopSm90TmaGmmaWarpSpecializedILi7ENS5_IJNS4_1CILi1EEESB_SB_EEENS1_35KernelTmaWarpSpecializedCooperativeEEENS5_IJNSA_ILi256EEENSA_ILi240EEENSA_ILi32EEEEEENS_6half_tENS5_IJlSB_lEEESJ_SK_NS4_8TiledMMAINS4_8MMA_AtomIJNS4_4SM904GMMA25MMA_64x16x16_F32F16F16_SSILNSO_5MajorE0ELSQ_0ELNSO_7ScaleInE1ELSR_1EEEEEENS4_6LayoutINS5_IJNSA_ILi2EEESB_SB_EEENS5_IJSB_NSA_ILi0EEESX_EEEEENS5_IJNS4_10UnderscoreES10_S10_EEEEENS4_13SM90_TMA_LOADENS4_14ComposedLayoutINS4_7SwizzleILi2ELi4ELi3EEENS4_18smem_ptr_flag_bitsILi16EEENSU_INS5_IJNSA_ILi8EEESH_EEENS5_IJSH_SB_EEEEEEEvNS4_8identityES13_S1D_vS1E_EENS_8epilogue10collective6detail29Sm90TmaWarpSpecializedAdapterINS1H_15DefaultEpilogueISJ_SK_SK_NS1G_6thread17LinearCombinationISJ_Li1EffLNS1L_9ScaleType4KindE0ELNS_15FloatRoundStyleE2ESJ_EENS1_15EpilogueDefaultEEEEEvvEEEEvNT_6ParamsE,"",@"SHT_CUDA_INFO"
	.sectionflags	@""
	.align	4


	//----- nvinfo : EIATTR_CUDA_API_VERSION
	.align		4
        /*0000*/ 	.byte	0x04, 0x37
        /*0002*/ 	.short	(.L_21 - .L_20)
.L_20:
        /*0004*/ 	.word	0x00000082


	//----- nvinfo : EIATTR_KPARAM_INFO
	.align		4
.L_21:
        /*0008*/ 	.byte	0x04, 0x17
        /*000a*/ 	.short	(.L_23 - .L_22)
.L_22:
        /*000c*/ 	.word	0x00000000
        /*0010*/ 	.short	0x0000
        /*0012*/ 	.short	0x0070
        /*0014*/ 	.byte	0x00, 0xf0, 0x01, 0x10


	//----- nvinfo : EIATTR_SPARSE_MMA_MASK
	.align		4
.L_23:
        /*0018*/ 	.byte	0x03, 0x50
        /*001a*/ 	.short	0x0000


	//----- nvinfo : EIATTR_MAXREG_COUNT
	.align		4
        /*001c*/ 	.byte	0x03, 0x1b
        /*001e*/ 	.short	0x00a8


	//----- nvinfo : EIATTR_NUM_BARRIERS
	.align		4
        /*0020*/ 	.byte	0x02, 0x4c
        /*0022*/ 	.byte	0x01
	.zero		1


	//----- nvinfo : EIATTR_EXTERNS
	.align		4
        /*0024*/ 	.byte	0x04, 0x0f
        /*0026*/ 	.short	(.L_25 - .L_24)


	//   ....[0]....
	.align		4
.L_24:
        /*0028*/ 	.word	index@(__assertfail)


	//----- nvinfo : EIATTR_ANNOTATIONS
	.align		4
.L_25:
        /*002c*/ 	.byte	0x04, 0x55
        /*002e*/ 	.short	(.L_27 - .L_26)


	//   ....[0]....
.L_26:
        /*0030*/ 	.word	0x00000001
        /*0034*/ 	.byte	0x50, 0x02, 0x00, 0x00, 0x01, 0x00, 0x00, 0x00, 0x10, 0x06, 0x00, 0x00, 0x01, 0x00, 0x00, 0x00
        /* <DEDUP_REMOVED lines=139> */
        /*08f4*/ 	.byte	0x30, 0x7f, 0x01, 0x00, 0x01, 0x00, 0x00, 0x00, 0x50, 0x85, 0x01, 0x00


	//----- nvinfo : EIATTR_MERCURY_ISA_VERSION
	.align		4
.L_27:
        /*0900*/ 	.byte	0x03, 0x5f
        /*0902*/ 	.short	0x0101


	//----- nvinfo : EIATTR_INT_WARP_WIDE_INSTR_OFFSETS
	.align		4
        /*0904*/ 	.byte	0x04, 0x31
        /*0906*/ 	.short	(.L_29 - .L_28)


	//   ....[0]....
.L_28:
        /*0908*/ 	.word	0x000004e0


	//   ....[1]....
        /*090c*/ 	.word	0x000004f0


	//   ....[2]....
        /*0910*/ 	.word	0x00000620


	//----- nvinfo : EIATTR_COOP_GROUP_MASK_REGIDS
	.align		4
.L_29:
        /*0914*/ 	.byte	0x04, 0x29
        /*0916*/ 	.short	(.L_31 - .L_30)


	//   ....[0]....
.L_30:
        /*0918*/ 	.word	0xffffffff


	//   ....[1]....
        /*091c*/ 	.word	0xffffffff


	//   ....[2]....
        /*0920*/ 	.word	0xffffffff


	//   ....[3]....
        /*0924*/ 	.word	0xffffffff


	//   ....[4]....
        /*0928*/ 	.word	0xffffffff


	//----- nvinfo : EIATTR_COOP_GROUP_INSTR_OFFSETS
	.align		4
.L_31:
        /*092c*/ 	.byte	0x04, 0x28
        /*092e*/ 	.short	(.L_33 - .L_32)


	//   ....[0]....
.L_32:
        /*0930*/ 	.word	0x00000070


	//   ....[1]....
        /*0934*/ 	.word	0x00000080


	//   ....[2]....
        /*0938*/ 	.word	0x000001a0


	//   ....[3]....
        /*093c*/ 	.word	0x00000430


	//   ....[4]....
        /*0940*/ 	.word	0x000011e0


	//----- nvinfo : EIATTR_REG_RECONFIG
	.align		4
.L_33:
        /*0944*/ 	.byte	0x01, 0x54
	.zero		2


	//----- nvinfo : EIATTR_SYSCALL_OFFSETS
	.align		4
        /*0948*/ 	.byte	0x04, 0x46
        /*094a*/ 	.short	(.L_35 - .L_34)


	//   ....[0]....
.L_34:
        /*094c*/ 	.word	0x00001390


	//----- nvinfo : EIATTR_MBARRIER_INSTR_OFFSETS
	.align		4
.L_35:
        /*0950*/ 	.byte	0x04, 0x39
        /*0952*/ 	.short	(.L_37 - .L_36)


	//   ....[0]....
.L_36:
        /*0954*/ 	.word	0x00000340
        /*0958*/ 	.word	0x000000ff
        /*095c*/ 	.word	0x00000000
        /*0960*/ 	.short	0x0100
        /*0962*/ 	.byte	0x09
	.zero		1


	//   ....[1]....
        /*0964*/ 	.word	0x00000350
        /*0968*/ 	.word	0x000000ff
        /*096c*/ 	.word	0x00000038
        /*0970*/ 	.short	0x0100
        /*0972*/ 	.byte	0x09
	.zero		1


	//   ....[2]....
        /*0974*/ 	.word	0x00000360
        /*0978*/ 	.word	0x000000ff
        /*097c*/ 	.word	0x00000008
        /*0980*/ 	.short	0x0100
        /*0982*/ 	.byte	0x09
	.zero		1


	//   ....[3]....
        /*0984*/ 	.word	0x00000370
        /*0988*/ 	.word	0x000000ff
        /*098c*/ 	.word	0x00000040
        /*0990*/ 	.short	0x0100
        /*0992*/ 	.byte	0x09
	.zero		1


	//   ....[4]....
        /*0994*/ 	.word	0x00000380
        /*0998*/ 	.word	0x000000ff
        /*099c*/ 	.word	0x00000010
        /*09a0*/ 	.short	0x0100
        /*09a2*/ 	.byte	0x09
	.zero		1


	//   ....[5]....
        /*09a4*/ 	.word	0x00000390
        /*09a8*/ 	.word	0x000000ff
        /*09ac*/ 	.word	0x00000048
        /*09b0*/ 	.short	0x0100
        /*09b2*/ 	.byte	0x09
	.zero		1


	//   ....[6]....
        /*09b4*/ 	.word	0x000003a0
        /*09b8*/ 	.word	0x000000ff
        /*09bc*/ 	.word	0x00000018
        /*09c0*/ 	.short	0x0100
        /*09c2*/ 	.byte	0x09
	.zero		1


	//   ....[7]....
        /*09c4*/ 	.word	0x000003b0
        /*09c8*/ 	.word	0x000000ff
        /*09cc*/ 	.word	0x00000050
        /*09d0*/ 	.short	0x0100
        /*09d2*/ 	.byte	0x09
	.zero		1


	//   ....[8]....
        /*09d4*/ 	.word	0x000003c0
        /*09d8*/ 	.word	0x000000ff
        /*09dc*/ 	.word	0x00000020
        /*09e0*/ 	.short	0x0100
        /*09e2*/ 	.byte	0x09
	.zero		1


	//   ....[9]....
        /*09e4*/ 	.word	0x000003d0
        /*09e8*/ 	.word	0x000000ff
        /*09ec*/ 	.word	0x00000058
        /*09f0*/ 	.short	0x0100
        /*09f2*/ 	.byte	0x09
	.zero		1


	//   ....[10]....
        /*09f4*/ 	.word	0x000003e0
        /*09f8*/ 	.word	0x000000ff
        /*09fc*/ 	.word	0x00000028
        /*0a00*/ 	.short	0x0100
        /*0a02*/ 	.byte	0x09
	.zero		1


	//   ....[11]....
        /*0a04*/ 	.word	0x000003f0
        /*0a08*/ 	.word	0x000000ff
        /*0a0c*/ 	.word	0x00000060
        /*0a10*/ 	.short	0x0100
        /*0a12*/ 	.byte	0x09
	.zero		1


	//   ....[12]....
        /*0a14*/ 	.word	0x00000400
        /*0a18*/ 	.word	0x000000ff
        /*0a1c*/ 	.word	0x00000030
        /*0a20*/ 	.short	0x0100
        /*0a22*/ 	.byte	0x09
	.zero		1


	//   ....[13]....
        /*0a24*/ 	.word	0x00000410
        /*0a28*/ 	.word	0x000000ff
        /*0a2c*/ 	.word	0x00000068
        /*0a30*/ 	.short	0x0100
        /*0a32*/ 	.byte	0x09
	.zero		1


	//   ....[14]....
        /*0a34*/ 	.word	0x00000650
        /*0a38*/ 	.word	0x000000ff
        /*0a3c*/ 	.word	0x00000080
        /*0a40*/ 	.short	0x0100
        /*0a42*/ 	.byte	0x06
	.zero		1


	//   ....[15]....
        /*0a44*/ 	.word	0x00000660
        /*0a48*/ 	.word	0x000000ff
        /*0a4c*/ 	.word	0x00000088
        /*0a50*/ 	.short	0x0100
        /*0a52*/ 	.byte	0x06
	.zero		1


	//   ....[16]....
        /*0a54*/ 	.word	0x000014a0
        /*0a58*/ 	.word	0x00000003
        /*0a5c*/ 	.word	0x00000000
        /*0a60*/ 	.short	0x010a
        /*0a62*/ 	.byte	0x3f
	.zero		1


	//   ....[17]....
        /*0a64*/ 	.word	0x000014e0
        /*0a68*/ 	.word	0x00000003
        /*0a6c*/ 	.word	0x00000000
        /*0a70*/ 	.short	0x010a
        /*0a72*/ 	.byte	0x3f
	.zero		1


	//   ....[18]....
        /*0a74*/ 	.word	0x00003880
        /*0a78*/ 	.word	0x000000ff
        /*0a7c*/ 	.word	0x00000000
        /*0a80*/ 	.short	0x010a
        /*0a82*/ 	.byte	0x04
	.zero		1


	//   ....[19]....
        /*0a84*/ 	.word	0x000038c0
        /*0a88*/ 	.word	0x000000ff
        /*0a8c*/ 	.word	0x00000000
        /*0a90*/ 	.short	0x010a
        /*0a92*/ 	.byte	0x04
	.zero		1


	//   ....[20]....
        /*0a94*/ 	.word	0x00005ae0
        /*0a98*/ 	.word	0x000000ff
        /*0a9c*/ 	.word	0x00000000
        /*0aa0*/ 	.short	0x0101
        /*0aa2*/ 	.byte	0x04
	.zero		1


	//   ....[21]....
        /*0aa4*/ 	.word	0x00005d60
        /*0aa8*/ 	.word	0x00000000
        /*0aac*/ 	.word	0x00000000
        /*0ab0*/ 	.short	0x0101
        /*0ab2*/ 	.byte	0x3f
	.zero		1


	//   ....[22]....
        /*0ab4*/ 	.word	0x00017a90
        /*0ab8*/ 	.word	0x0000000c
        /*0abc*/ 	.word	0x00000038
        /*0ac0*/ 	.short	0x010a
        /*0ac2*/ 	.byte	0x3f
	.zero		1


	//   ....[23]....
        /*0ac4*/ 	.word	0x00017e50
        /*0ac8*/ 	.word	0x00000003
        /*0acc*/ 	.word	0x00000088
        /*0ad0*/ 	.short	0x0101
        /*0ad2*/ 	.byte	0x3f
	.zero		1


	//   ....[24]....
        /*0ad4*/ 	.word	0x00018620
        /*0ad8*/ 	.word	0x00000005
        /*0adc*/ 	.word	0x00000000
        /*0ae0*/ 	.short	0x010a
        /*0ae2*/ 	.byte	0x3f
	.zero		1


	//   ....[25]....
        /*0ae4*/ 	.word	0x000186b0
        /*0ae8*/ 	.word	0x00000007
        /*0aec*/ 	.word	0x00000000
        /*0af0*/ 	.short	0x010a
        /*0af2*/ 	.byte	0x3f
	.zero		1


	//   ....[26]....
        /*0af4*/ 	.word	0x00018740
        /*0af8*/ 	.word	0x00000007
        /*0afc*/ 	.word	0x00000000
        /*0b00*/ 	.short	0x010a
        /*0b02*/ 	.byte	0x3f
	.zero		1


	//   ....[27]....
        /*0b04*/ 	.word	0x000187d0
        /*0b08*/ 	.word	0x00000007
        /*0b0c*/ 	.word	0x00000000
        /*0b10*/ 	.short	0x010a
        /*0b12*/ 	.byte	0x3f
	.zero		1


	//   ....[28]....
        /*0b14*/ 	.word	0x00018860
        /*0b18*/ 	.word	0x00000007
        /*0b1c*/ 	.word	0x00000000
        /*0b20*/ 	.short	0x010a
        /*0b22*/ 	.byte	0x3f
	.zero		1


	//   ....[29]....
        /*0b24*/ 	.word	0x000188f0
        /*0b28*/ 	.word	0x00000007
        /*0b2c*/ 	.word	0x00000000
        /*0b30*/ 	.short	0x010a
        /*0b32*/ 	.byte	0x3f
	.zero		1


	//   ....[30]....
        /*0b34*/ 	.word	0x00018980
        /*0b38*/ 	.word	0x00000003
        /*0b3c*/ 	.word	0x00000000
        /*0b40*/ 	.short	0x010a
        /*0b42*/ 	.byte	0x3f
	.zero		1


	//   ....[31]....
        /*0b44*/ 	.word	0x000189e0
        /*0b48*/ 	.word	0x00000003
        /*0b4c*/ 	.word	0x00000000
        /*0b50*/ 	.short	0x010a
        /*0b52*/ 	.byte	0x3f
	.zero		1


	//   ....[32]....
        /*0b54*/ 	.word	0x00018a40
        /*0b58*/ 	.word	0x00000009
        /*0b5c*/ 	.word	0x00000000
        /*0b60*/ 	.short	0x010a
        /*0b62*/ 	.byte	0x3f
	.zero		1


	//   ....[33]....
        /*0b64*/ 	.word	0x00018b10
        /*0b68*/ 	.word	0x0000000c
        /*0b6c*/ 	.word	0x00000038
        /*0b70*/ 	.short	0x010a
        /*0b72*/ 	.byte	0x3f
	.zero		1


	//   ....[34]....
        /*0b74*/ 	.word	0x00018be0
        /*0b78*/ 	.word	0x00000005
        /*0b7c*/ 	.word	0x00000000
        /*0b80*/ 	.short	0x010a
        /*0b82*/ 	.byte	0x3f
	.zero		1


	//   ....[35]....
        /*0b84*/ 	.word	0x00018c30
        /*0b88*/ 	.word	0x00000007
        /*0b8c*/ 	.word	0x00000000
        /*0b90*/ 	.short	0x010a
        /*0b92*/ 	.byte	0x3f
	.zero		1


	//   ....[36]....
        /*0b94*/ 	.word	0x00018c80
        /*0b98*/ 	.word	0x00000007
        /*0b9c*/ 	.word	0x00000000
        /*0ba0*/ 	.short	0x010a
        /*0ba2*/ 	.byte	0x3f
	.zero		1


	//   ....[37]....
        /*0ba4*/ 	.word	0x00018cd0
        /*0ba8*/ 	.word	0x00000007
        /*0bac*/ 	.word	0x00000000
        /*0bb0*/ 	.short	0x010a
        /*0bb2*/ 	.byte	0x3f
	.zero		1


	//   ....[38]....
        /*0bb4*/ 	.word	0x00018d20
        /*0bb8*/ 	.word	0x00000007
        /*0bbc*/ 	.word	0x00000000
        /*0bc0*/ 	.short	0x010a
        /*0bc2*/ 	.byte	0x3f
	.zero		1


	//   ....[39]....
        /*0bc4*/ 	.word	0x00018d70
        /*0bc8*/ 	.word	0x00000007
        /*0bcc*/ 	.word	0x00000000
        /*0bd0*/ 	.short	0x010a
        /*0bd2*/ 	.byte	0x3f
	.zero		1


	//----- nvinfo : EIATTR_NUM_MBARRIERS
	.align		4
.L_37:
        /*0bd4*/ 	.byte	0x03, 0x38
        /*0bd6*/ 	.short	0x0010


	//----- nvinfo : EIATTR_EXIT_INSTR_OFFSETS
	.align		4
        /*0bd8*/ 	.byte	0x04, 0x1c
        /*0bda*/ 	.short	(.L_39 - .L_38)


	//   ....[0]....
.L_38:
        /*0bdc*/ 	.word	0x000006c0


	//   ....[1]....
        /*0be0*/ 	.word	0x00001090


	//   ....[2]....
        /*0be4*/ 	.word	0x00017080


	//   ....[3]....
        /*0be8*/ 	.word	0x00017700


	//   ....[4]....
        /*0bec*/ 	.word	0x000189d0


	//----- nvinfo : EIATTR_MAX_THREADS
	.align		4
.L_39:
        /*0bf0*/ 	.byte	0x04, 0x05
        /*0bf2*/ 	.short	(.L_41 - .L_40)
.L_40:
        /*0bf4*/ 	.word	0x00000180
        /*0bf8*/ 	.word	0x00000001
        /*0bfc*/ 	.word	0x00000001


	//----- nvinfo : EIATTR_CRS_STACK_SIZE
	.align		4
.L_41:
        /*0c00*/ 	.byte	0x04, 0x1e
        /*0c02*/ 	.short	(.L_43 - .L_42)
.L_42:
        /*0c04*/ 	.word	0x00000000


	//----- nvinfo : EIATTR_CBANK_PARAM_SIZE
	.align		4
.L_43:
        /*0c08*/ 	.byte	0x03, 0x19
        /*0c0a*/ 	.short	0x0470


	//----- nvinfo : EIATTR_PARAM_CBANK
	.align		4
        /*0c0c*/ 	.byte	0x04, 0x0a
        /*0c0e*/ 	.short	(.L_45 - .L_44)
	.align		4
.L_44:
        /*0c10*/ 	.word	index@(.nv.constant0._ZN7cutlass13device_kernelINS_4gemm6kernel13GemmUniversalIN4cute5tupleIJiiiiEEENS1_10collective13CollectiveMmaINS1_34MainloopSm90TmaGmmaWarpSpecializedILi7ENS5_IJNS4_1CILi1EEESB_SB_EEENS1_35KernelTmaWarpSpecializedCooperativeEEENS5_IJNSA_ILi256EEENSA_ILi240EEENSA_ILi32EEEEEENS_6half_tENS5_IJlSB_lEEESJ_SK_NS4_8TiledMMAINS4_8MMA_AtomIJNS4_4SM904GMMA25MMA_64x16x16_F32F16F16_SSILNSO_5MajorE0ELSQ_0ELNSO_7ScaleInE1ELSR_1EEEEEENS4_6LayoutINS5_IJNSA_ILi2EEESB_SB_EEENS5_IJSB_NSA_ILi0EEESX_EEEEENS5_IJNS4_10UnderscoreES10_S10_EEEEENS4_13SM90_TMA_LOADENS4_14ComposedLayoutINS4_7SwizzleILi2ELi4ELi3EEENS4_18smem_ptr_flag_bitsILi16EEENSU_INS5_IJNSA_ILi8EEESH_EEENS5_IJSH_SB_EEEEEEEvNS4_8identityES13_S1D_vS1E_EENS_8epilogue10collective6detail29Sm90TmaWarpSpecializedAdapterINS1H_15DefaultEpilogueISJ_SK_SK_NS1G_6thread17LinearCombinationISJ_Li1EffLNS1L_9ScaleType4KindE0ELNS_15FloatRoundStyleE2ESJ_EENS1_15EpilogueDefaultEEEEEvvEEEEvNT_6ParamsE)
        /*0c14*/ 	.short	0x0210
        /*0c16*/ 	.short	0x0470


	//----- nvinfo : EIATTR_SW_WAR
	.align		4
.L_45:
        /*0c18*/ 	.byte	0x04, 0x36
        /*0c1a*/ 	.short	(.L_47 - .L_46)
.L_46:
        /*0c1c*/ 	.word	0x00000008
.L_47:


//--------------------- .nv.callgraph             --------------------------
	.section	.nv.callgraph,"",@"SHT_CUDA_CALLGRAPH"
	.align	4
	.sectionentsize	8
	.align		4
        /*0000*/ 	.word	0x00000000
	.align		4
        /*0004*/ 	.word	0xffffffff
	.align		4
        /*0008*/ 	.word	index@(_ZN7cutlass13device_kernelINS_4gemm6kernel13GemmUniversalIN4cute5tupleIJiiiiEEENS1_10collective13CollectiveMmaINS1_34MainloopSm90TmaGmmaWarpSpecializedILi7ENS5_IJNS4_1CILi1EEESB_SB_EEENS1_35KernelTmaWarpSpecializedCooperativeEEENS5_IJNSA_ILi256EEENSA_ILi240EEENSA_ILi32EEEEEENS_6half_tENS5_IJlSB_lEEESJ_SK_NS4_8TiledMMAINS4_8MMA_AtomIJNS4_4SM904GMMA25MMA_64x16x16_F32F16F16_SSILNSO_5MajorE0ELSQ_0ELNSO_7ScaleInE1ELSR_1EEEEEENS4_6LayoutINS5_IJNSA_ILi2EEESB_SB_EEENS5_IJSB_NSA_ILi0EEESX_EEEEENS5_IJNS4_10UnderscoreES10_S10_EEEEENS4_13SM90_TMA_LOADENS4_14ComposedLayoutINS4_7SwizzleILi2ELi4ELi3EEENS4_18smem_ptr_flag_bitsILi16EEENSU_INS5_IJNSA_ILi8EEESH_EEENS5_IJSH_SB_EEEEEEEvNS4_8identityES13_S1D_vS1E_EENS_8epilogue10collective6detail29Sm90TmaWarpSpecializedAdapterINS1H_15DefaultEpilogueISJ_SK_SK_NS1G_6thread17LinearCombinationISJ_Li1EffLNS1L_9ScaleType4KindE0ELNS_15FloatRoundStyleE2ESJ_EENS1_15EpilogueDefaultEEEEEvvEEEEvNT_6ParamsE)
	.align		4
        /*000c*/ 	.word	index@(__assertfail)
	.align		4
        /*0010*/ 	.word	0x00000000
	.align		4
        /*0014*/ 	.word	0xfffffffe
	.align		4
        /*0018*/ 	.word	0x00000000
	.align		4
        /*001c*/ 	.word	0xfffffffd
	.align		4
        /*0020*/ 	.word	0x00000000
	.align		4
        /*0024*/ 	.word	0xfffffffc


//--------------------- .nv.constant4             --------------------------
	.section	.nv.constant4,"a",@progbits
	.align	8
	.align		8
.nv.constant4:
        /*0000*/ 	.dword	__assertfail
	.align		8
        /*0008*/ 	.dword	__unnamed_1
	.align		8
        /*0010*/ 	.dword	_ZN39_INTERNAL_4b68fe14_4_k_cu_1e106464_59804cuda3std3__45__cpo5beginE
	.align		8
        /*0018*/ 	.dword	_ZN39_INTERNAL_4b68fe14_4_k_cu_1e106464_59804cuda3std3__45__cpo3endE
	.align		8
        /*0020*/ 	.dword	_ZN39_INTERNAL_4b68fe14_4_k_cu_1e106464_59804cuda3std3__45__cpo6cbeginE
	.align		8
        /*0028*/ 	.dword	_ZN39_INTERNAL_4b68fe14_4_k_cu_1e106464_59804cuda3std3__45__cpo4cendE
	.align		8
        /*0030*/ 	.dword	_ZN39_INTERNAL_4b68fe14_4_k_cu_1e106464_59804cuda3std3__441_GLOBAL__N__4b68fe14_4_k_cu_1e106464_59806ignoreE
	.align		8
        /*0038*/ 	.dword	_ZN39_INTERNAL_4b68fe14_4_k_cu_1e106464_59804cuda3std3__419piecewise_constructE
	.align		8
        /*0040*/ 	.dword	_ZN39_INTERNAL_4b68fe14_4_k_cu_1e106464_59804cuda3std3__48in_placeE
	.align		8
        /*0048*/ 	.dword	_ZN39_INTERNAL_4b68fe14_4_k_cu_1e106464_59804cuda3std6ranges3__45__cpo4swapE
	.align		8
        /*0050*/ 	.dword	_ZN39_INTERNAL_4b68fe14_4_k_cu_1e106464_59804cuda3std6ranges3__45__cpo9iter_moveE
	.align		8
        /*0058*/ 	.dword	_ZN39_INTERNAL_4b68fe14_4_k_cu_1e106464_59804cute7productE
	.align		8
        /*0060*/ 	.dword	_ZN39_INTERNAL_4b68fe14_4_k_cu_1e106464_59804cute1_E
	.align		8
        /*0068*/ 	.dword	$str$22
	.align		8
        /*0070*/ 	.dword	$str$23


//--------------------- .text._ZN7cutlass13device_kernelINS_4gemm6kernel13GemmUniversalIN4cute5tupleIJiiiiEEENS1_10collective13CollectiveMmaINS1_34MainloopSm90TmaGmmaWarpSpecializedILi7ENS5_IJNS4_1CILi1EEESB_SB_EEENS1_35KernelTmaWarpSpecializedCooperativeEEENS5_IJNSA_ILi256EEENSA_ILi240EEENSA_ILi32EEEEEENS_6half_tENS5_IJlSB_lEEESJ_SK_NS4_8TiledMMAINS4_8MMA_AtomIJNS4_4SM904GMMA25MMA_64x16x16_F32F16F16_SSILNSO_5MajorE0ELSQ_0ELNSO_7ScaleInE1ELSR_1EEEEEENS4_6LayoutINS5_IJNSA_ILi2EEESB_SB_EEENS5_IJSB_NSA_ILi0EEESX_EEEEENS5_IJNS4_10UnderscoreES10_S10_EEEEENS4_13SM90_TMA_LOADENS4_14ComposedLayoutINS4_7SwizzleILi2ELi4ELi3EEENS4_18smem_ptr_flag_bitsILi16EEENSU_INS5_IJNSA_ILi8EEESH_EEENS5_IJSH_SB_EEEEEEEvNS4_8identityES13_S1D_vS1E_EENS_8epilogue10collective6detail29Sm90TmaWarpSpecializedAdapterINS1H_15DefaultEpilogueISJ_SK_SK_NS1G_6thread17LinearCombinationISJ_Li1EffLNS1L_9ScaleType4KindE0ELNS_15FloatRoundStyleE2ESJ_EENS1_15EpilogueDefaultEEEEEvvEEEEvNT_6ParamsE --------------------------
	.section	.text._ZN7cutlass13device_kernelINS_4gemm6kernel13GemmUniversalIN4cute5tupleIJiiiiEEENS1_10collective13CollectiveMmaINS1_34MainloopSm90TmaGmmaWarpSpecializedILi7ENS5_IJNS4_1CILi1EEESB_SB_EEENS1_35KernelTmaWarpSpecializedCooperativeEEENS5_IJNSA_ILi256EEENSA_ILi240EEENSA_ILi32EEEEEENS_6half_tENS5_IJlSB_lEEESJ_SK_NS4_8TiledMMAINS4_8MMA_AtomIJNS4_4SM904GMMA25MMA_64x16x16_F32F16F16_SSILNSO_5MajorE0ELSQ_0ELNSO_7ScaleInE1ELSR_1EEEEEENS4_6LayoutINS5_IJNSA_ILi2EEESB_SB_EEENS5_IJSB_NSA_ILi0EEESX_EEEEENS5_IJNS4_10UnderscoreES10_S10_EEEEENS4_13SM90_TMA_LOADENS4_14ComposedLayoutINS4_7SwizzleILi2ELi4ELi3EEENS4_18smem_ptr_flag_bitsILi16EEENSU_INS5_IJNSA_ILi8EEESH_EEENS5_IJSH_SB_EEEEEEEvNS4_8identityES13_S1D_vS1E_EENS_8epilogue10collective6detail29Sm90TmaWarpSpecializedAdapterINS1H_15DefaultEpilogueISJ_SK_SK_NS1G_6thread17LinearCombinationISJ_Li1EffLNS1L_9ScaleType4KindE0ELNS_15FloatRoundStyleE2ESJ_EENS1_15EpilogueDefaultEEEEEvvEEEEvNT_6ParamsE,"ax",@progbits
	.align	128
.text._ZN7cutlass13device_kernelINS_4gemm6kernel13GemmUniversalIN4cute5tupleIJiiiiEEENS1_10collective13CollectiveMmaINS1_34MainloopSm90TmaGmmaWarpSpecializedILi7ENS5_IJNS4_1CILi1EEESB_SB_EEENS1_35KernelTmaWarpSpecializedCooperativeEEENS5_IJNSA_ILi256EEENSA_ILi240EEENSA_ILi32EEEEEENS_6half_tENS5_IJlSB_lEEESJ_SK_NS4_8TiledMMAINS4_8MMA_AtomIJNS4_4SM904GMMA25MMA_64x16x16_F32F16F16_SSILNSO_5MajorE0ELSQ_0ELNSO_7ScaleInE1ELSR_1EEEEEENS4_6LayoutINS5_IJNSA_ILi2EEESB_SB_EEENS5_IJSB_NSA_ILi0EEESX_EEEEENS5_IJNS4_10UnderscoreES10_S10_EEEEENS4_13SM90_TMA_LOADENS4_14ComposedLayoutINS4_7SwizzleILi2ELi4ELi3EEENS4_18smem_ptr_flag_bitsILi16EEENSU_INS5_IJNSA_ILi8EEESH_EEENS5_IJSH_SB_EEEEEEEvNS4_8identityES13_S1D_vS1E_EENS_8epilogue10collective6detail29Sm90TmaWarpSpecializedAdapterINS1H_15DefaultEpilogueISJ_SK_SK_NS1G_6thread17LinearCombinationISJ_Li1EffLNS1L_9ScaleType4KindE0ELNS_15FloatRoundStyleE2ESJ_EENS1_15EpilogueDefaultEEEEEvvEEEEvNT_6ParamsE:
        .type           _ZN7cutlass13device_kernelINS_4gemm6kernel13GemmUniversalIN4cute5tupleIJiiiiEEENS1_10collective13CollectiveMmaINS1_34MainloopSm90TmaGmmaWarpSpecializedILi7ENS5_IJNS4_1CILi1EEESB_SB_EEENS1_35KernelTmaWarpSpecializedCooperativeEEENS5_IJNSA_ILi256EEENSA_ILi240EEENSA_ILi32EEEEEENS_6half_tENS5_IJlSB_lEEESJ_SK_NS4_8TiledMMAINS4_8MMA_AtomIJNS4_4SM904GMMA25MMA_64x16x16_F32F16F16_SSILNSO_5MajorE0ELSQ_0ELNSO_7ScaleInE1ELSR_1EEEEEENS4_6LayoutINS5_IJNSA_ILi2EEESB_SB_EEENS5_IJSB_NSA_ILi0EEESX_EEEEENS5_IJNS4_10UnderscoreES10_S10_EEEEENS4_13SM90_TMA_LOADENS4_14ComposedLayoutINS4_7SwizzleILi2ELi4ELi3EEENS4_18smem_ptr_flag_bitsILi16EEENSU_INS5_IJNSA_ILi8EEESH_EEENS5_IJSH_SB_EEEEEEEvNS4_8identityES13_S1D_vS1E_EENS_8epilogue10collective6detail29Sm90TmaWarpSpecializedAdapterINS1H_15DefaultEpilogueISJ_SK_SK_NS1G_6thread17LinearCombinationISJ_Li1EffLNS1L_9ScaleType4KindE0ELNS_15FloatRoundStyleE2ESJ_EENS1_15EpilogueDefaultEEEEEvvEEEEvNT_6ParamsE,@function
        .size           _ZN7cutlass13device_kernelINS_4gemm6kernel13GemmUniversalIN4cute5tupleIJiiiiEEENS1_10collective13CollectiveMmaINS1_34MainloopSm90TmaGmmaWarpSpecializedILi7ENS5_IJNS4_1CILi1EEESB_SB_EEENS1_35KernelTmaWarpSpecializedCooperativeEEENS5_IJNSA_ILi256EEENSA_ILi240EEENSA_ILi32EEEEEENS_6half_tENS5_IJlSB_lEEESJ_SK_NS4_8TiledMMAINS4_8MMA_AtomIJNS4_4SM904GMMA25MMA_64x16x16_F32F16F16_SSILNSO_5MajorE0ELSQ_0ELNSO_7ScaleInE1ELSR_1EEEEEENS4_6LayoutINS5_IJNSA_ILi2EEESB_SB_EEENS5_IJSB_NSA_ILi0EEESX_EEEEENS5_IJNS4_10UnderscoreES10_S10_EEEEENS4_13SM90_TMA_LOADENS4_14ComposedLayoutINS4_7SwizzleILi2ELi4ELi3EEENS4_18smem_ptr_flag_bitsILi16EEENSU_INS5_IJNSA_ILi8EEESH_EEENS5_IJSH_SB_EEEEEEEvNS4_8identityES13_S1D_vS1E_EENS_8epilogue10collective6detail29Sm90TmaWarpSpecializedAdapterINS1H_15DefaultEpilogueISJ_SK_SK_NS1G_6thread17LinearCombinationISJ_Li1EffLNS1L_9ScaleType4KindE0ELNS_15FloatRoundStyleE2ESJ_EENS1_15EpilogueDefaultEEEEEvvEEEEvNT_6ParamsE,(.L_x_550 - _ZN7cutlass13device_kernelINS_4gemm6kernel13GemmUniversalIN4cute5tupleIJiiiiEEENS1_10collective13CollectiveMmaINS1_34MainloopSm90TmaGmmaWarpSpecializedILi7ENS5_IJNS4_1CILi1EEESB_SB_EEENS1_35KernelTmaWarpSpecializedCooperativeEEENS5_IJNSA_ILi256EEENSA_ILi240EEENSA_ILi32EEEEEENS_6half_tENS5_IJlSB_lEEESJ_SK_NS4_8TiledMMAINS4_8MMA_AtomIJNS4_4SM904GMMA25MMA_64x16x16_F32F16F16_SSILNSO_5MajorE0ELSQ_0ELNSO_7ScaleInE1ELSR_1EEEEEENS4_6LayoutINS5_IJNSA_ILi2EEESB_SB_EEENS5_IJSB_NSA_ILi0EEESX_EEEEENS5_IJNS4_10UnderscoreES10_S10_EEEEENS4_13SM90_TMA_LOADENS4_14ComposedLayoutINS4_7SwizzleILi2ELi4ELi3EEENS4_18smem_ptr_flag_bitsILi16EEENSU_INS5_IJNSA_ILi8EEESH_EEENS5_IJSH_SB_EEEEEEEvNS4_8identityES13_S1D_vS1E_EENS_8epilogue10collective6detail29Sm90TmaWarpSpecializedAdapterINS1H_15DefaultEpilogueISJ_SK_SK_NS1G_6thread17LinearCombinationISJ_Li1EffLNS1L_9ScaleType4KindE0ELNS_15FloatRoundStyleE2ESJ_EENS1_15EpilogueDefaultEEEEEvvEEEEvNT_6ParamsE)
        .other          _ZN7cutlass13device_kernelINS_4gemm6kernel13GemmUniversalIN4cute5tupleIJiiiiEEENS1_10collective13CollectiveMmaINS1_34MainloopSm90TmaGmmaWarpSpecializedILi7ENS5_IJNS4_1CILi1EEESB_SB_EEENS1_35KernelTmaWarpSpecializedCooperativeEEENS5_IJNSA_ILi256EEENSA_ILi240EEENSA_ILi32EEEEEENS_6half_tENS5_IJlSB_lEEESJ_SK_NS4_8TiledMMAINS4_8MMA_AtomIJNS4_4SM904GMMA25MMA_64x16x16_F32F16F16_SSILNSO_5MajorE0ELSQ_0ELNSO_7ScaleInE1ELSR_1EEEEEENS4_6LayoutINS5_IJNSA_ILi2EEESB_SB_EEENS5_IJSB_NSA_ILi0EEESX_EEEEENS5_IJNS4_10UnderscoreES10_S10_EEEEENS4_13SM90_TMA_LOADENS4_14ComposedLayoutINS4_7SwizzleILi2ELi4ELi3EEENS4_18smem_ptr_flag_bitsILi16EEENSU_INS5_IJNSA_ILi8EEESH_EEENS5_IJSH_SB_EEEEEEEvNS4_8identityES13_S1D_vS1E_EENS_8epilogue10collective6detail29Sm90TmaWarpSpecializedAdapterINS1H_15DefaultEpilogueISJ_SK_SK_NS1G_6thread17LinearCombinationISJ_Li1EffLNS1L_9ScaleType4KindE0ELNS_15FloatRoundStyleE2ESJ_EENS1_15EpilogueDefaultEEEEEvvEEEEvNT_6ParamsE,@"STO_CUDA_ENTRY STV_DEFAULT"
_ZN7cutlass13device_kernelINS_4gemm6kernel13GemmUniversalIN4cute5tupleIJiiiiEEENS1_10collective13CollectiveMmaINS1_34MainloopSm90TmaGmmaWarpSpecializedILi7ENS5_IJNS4_1CILi1EEESB_SB_EEENS1_35KernelTmaWarpSpecializedCooperativeEEENS5_IJNSA_ILi256EEENSA_ILi240EEENSA_ILi32EEEEEENS_6half_tENS5_IJlSB_lEEESJ_SK_NS4_8TiledMMAINS4_8MMA_AtomIJNS4_4SM904GMMA25MMA_64x16x16_F32F16F16_SSILNSO_5MajorE0ELSQ_0ELNSO_7ScaleInE1ELSR_1EEEEEENS4_6LayoutINS5_IJNSA_ILi2EEESB_SB_EEENS5_IJSB_NSA_ILi0EEESX_EEEEENS5_IJNS4_10UnderscoreES10_S10_EEEEENS4_13SM90_TMA_LOADENS4_14ComposedLayoutINS4_7SwizzleILi2ELi4ELi3EEENS4_18smem_ptr_flag_bitsILi16EEENSU_INS5_IJNSA_ILi8EEESH_EEENS5_IJSH_SB_EEEEEEEvNS4_8identityES13_S1D_vS1E_EENS_8epilogue10collective6detail29Sm90TmaWarpSpecializedAdapterINS1H_15DefaultEpilogueISJ_SK_SK_NS1G_6thread17LinearCombinationISJ_Li1EffLNS1L_9ScaleType4KindE0ELNS_15FloatRoundStyleE2ESJ_EENS1_15EpilogueDefaultEEEEEvvEEEEvNT_6ParamsE:
[----:B------:R-:W0:Y:S02]  /*0000*/  LDC R1, c[0x0][0x28] ;  /* 0x00000a00ff017b82 */ /* 0x000e240000000800 */
[----:B0-----:R-:W-:Y:S01]  /*0010*/  VIADD R1, R1, 0xfffffe88 ;  /* 0xfffffe8801017836 */ /* 0x001fe20000000000 */
[----:B------:R-:W0:Y:S01]  /*0020*/  S2R R2, SR_TID.X ;  /* 0x0000000000027919 */ /* 0x000e220000002100 */
[----:B------:R-:W-:Y:S01]  /*0030*/  ELECT P0, URZ, PT ;  /* 0x00000000003f782f */ /* 0x000fe20003800000 */
[----:B------:R-:W-:Y:S01]  /*0040*/  BSSY B0, `(.L_x_0) ;  /* 0x0000015000007945 */ /* 0x000fe20003800000 */
[--C-:B0-----:R-:W-:Y:S02]  /*0050*/  SHF.R.U32.HI R0, RZ, 0x5, R2.reuse ;  /* 0x00000005ff007819 */ /* 0x101fe40000011602 */
[----:B------:R-:W-:-:S03]  /*0060*/  SHF.R.U32.HI R2, RZ, 0x7, R2 ;  /* 0x00000007ff027819 */ /* 0x000fc60000011602 */
[----:B------:R-:W0:Y:S04]  /*0070*/  SHFL.IDX PT, R3, R0, RZ, 0x1f ;  /* 0x00001fff00037589 */ /* 0x000e2800000e0000 */
[----:B------:R-:W1:Y:S01]  /*0080*/  SHFL.IDX PT, R2, R2, RZ, 0x1f ;  /* 0x00001fff02027589 */ /* 0x000e6200000e0000 */
[----:B0-----:R-:W-:Y:S02]  /*0090*/  R2UR UR4, R3 ;  /* 0x00000000030472ca */ /* 0x001fe400000e0000 */
[----:B-1----:R-:W-:-:S11]  /*00a0*/  R2UR UR6, R2 ;  /* 0x00000000020672ca */ /* 0x002fd600000e0000 */
[----:B------:R-:W-:Y:S02]  /*00b0*/  USHF.R.S32.HI UR5, URZ, 0x1f, UR4 ;  /* 0x0000001f3f057899 */ /* 0x000fe40008011404 */
[----:B------:R-:W-:Y:S02]  /*00c0*/  ISETP.NE.OR P0, PT, RZ, UR4, !P0 ;  /* 0x00000004ff007c0c */ /* 0x000fe4000c705670 */
[----:B------:R-:W-:-:S04]  /*00d0*/  ULEA.HI UR5, UR5, UR4, URZ, 0x2 ;  /* 0x0000000405057291 */ /* 0x000fc8000f8f103f */
[----:B------:R-:W-:-:S04]  /*00e0*/  ULOP3.LUT UR5, UR5, 0xfffffffc, URZ, 0xc0, !UPT ;  /* 0xfffffffc05057892 */ /* 0x000fc8000f8ec03f */
[----:B------:R-:W-:-:S03]  /*00f0*/  UIADD3 UR8, UR4, -UR5, URZ ;  /* 0x8000000504087290 */ /* 0x000fc6000fffe03f */
[----:B------:R-:W-:Y:S09]  /*0100*/  @P0 BRA `(.L_x_1) ;  /* 0x0000000000200947 */ /* 0x000ff20003800000 */
[----:B------:R-:W-:Y:S02]  /*0110*/  ULDC.64 UR4, c[0x0][0x198] ;  /* 0x0000660000047ab9 */ /* 0x000fe40000000a00 */
[----:B------:R-:W-:Y:S02]  /*0120*/  UIADD3 UR10, UP0, UR4, 0xf0, URZ ;  /* 0x000000f0040a7890 */ /* 0x000fe4000ff1e03f */
[----:B------:R-:W-:Y:S02]  /*0130*/  UIADD3 UR4, UP1, UR4, 0x1f0, URZ ;  /* 0x000001f004047890 */ /* 0x000fe4000ff3e03f */
[----:B------:R-:W-:Y:S02]  /*0140*/  UIADD3.X UR11, URZ, UR5, URZ, UP0, !UPT ;  /* 0x000000053f0b7290 */ /* 0x000fe400087fe43f */
[----:B------:R-:W-:-:S07]  /*0150*/  UIADD3.X UR5, URZ, UR5, URZ, UP1, !UPT ;  /* 0x000000053f057290 */ /* 0x000fce0008ffe43f */
[----:B------:R0:W-:Y:S02]  /*0160*/  UTMACCTL.PF [UR10] ;  /* 0x000000000a0079b9 */ /* 0x0001e40008040000 */
[----:B------:R0:W-:Y:S02]  /*0170*/  UTMACCTL.PF [UR4] ;  /* 0x00000000040079b9 */ /* 0x0001e40008040000 */
[----:B0-----:R-:W-:Y:S01]  /*0180*/  NOP ;  /* 0x0000000000007918 */ /* 0x001fe20000000000 */
.L_x_1:
[----:B------:R-:W-:Y:S05]  /*0190*/  BSYNC B0 ;  /* 0x0000000000007941 */ /* 0x000fea0003800000 */
.L_x_0:
[----:B------:R-:W0:Y:S01]  /*01a0*/  SHFL.IDX PT, R2, R0, RZ, 0x1f ;  /* 0x00001fff00027589 */ /* 0x000e2200000e0000 */
[----:B------:R-:W-:Y:S01]  /*01b0*/  UISETP.NE.AND UP0, UPT, UR8, 0x3, UPT ;  /* 0x000000030800788c */ /* 0x000fe2000bf05270 */
[----:B------:R-:W-:Y:S01]  /*01c0*/  ISETP.NE.AND P1, PT, RZ, UR6, PT ;  /* 0x00000006ff007c0c */ /* 0x000fe2000bf25270 */
[----:B------:R-:W-:Y:S02]  /*01d0*/  UIADD3 UR10, UR6, -0x1, URZ ;  /* 0xffffffff060a7890 */ /* 0x000fe4000fffe03f */
[----:B------:R-:W-:Y:S02]  /*01e0*/  UISETP.EQ.OR UP0, UPT, UR8, URZ, !UP0 ;  /* 0x0000003f0800728c */ /* 0x000fe4000c702670 */
[----:B------:R-:W-:Y:S02]  /*01f0*/  UISETP.GE.U32.AND UP1, UPT, UR10, 0x2, UPT ;  /* 0x000000020a00788c */ /* 0x000fe4000bf26070 */
[----:B------:R-:W-:-:S04]  /*0200*/  UISETP.EQ.AND UP0, UPT, UR6, URZ, UP0 ;  /* 0x0000003f0600728c */ /* 0x000fc80008702270 */
[----:B------:R-:W-:-:S04]  /*0210*/  USEL UR4, URZ, 0x1, !UP0 ;  /* 0x000000013f047887 */ /* 0x000fc8000c000000 */
[----:B------:R-:W-:Y:S01]  /*0220*/  USEL UR4, UR4, 0x2, UP1 ;  /* 0x0000000204047887 */ /* 0x000fe20008800000 */
[----:B0-----:R-:W-:-:S05]  /*0230*/  ISETP.NE.AND P0, PT, R2, RZ, PT ;  /* 0x000000ff0200720c */ /* 0x001fca0003f05270 */
[----:B------:R-:W-:-:S05]  /*0240*/  IMAD.U32 R2, RZ, RZ, UR4 ;  /* 0x00000004ff027e24 */ /* 0x000fca000f8e00ff */
[----:B------:R0:W-:Y:S03]  /*0250*/  STL [R1+0x90], R2 ;  /* 0x0000900201007387 */ /* 0x0001e60000100800 */
[----:B------:R-:W-:Y:S05]  /*0260*/  @P0 BRA `(.L_x_2) ;  /* 0x0000000000700947 */ /* 0x000fea0003800000 */
[----:B------:R-:W1:Y:S01]  /*0270*/  S2UR UR9, SR_CgaCtaId ;  /* 0x00000000000979c3 */ /* 0x000e620000008800 */
[----:B------:R-:W-:Y:S01]  /*0280*/  UMOV UR4, 0x400 ;  /* 0x0000040000047882 */ /* 0x000fe20000000000 */
[----:B------:R-:W-:Y:S01]  /*0290*/  UMOV UR5, 0x1 ;  /* 0x0000000100057882 */ /* 0x000fe20000000000 */
[----:B------:R-:W-:Y:S01]  /*02a0*/  UMOV UR6, 0x100 ;  /* 0x0000010000067882 */ /* 0x000fe20000000000 */
[----:B------:R-:W-:Y:S01]  /*02b0*/  ELECT P0, URZ, PT ;  /* 0x00000000003f782f */ /* 0x000fe20003800000 */
[----:B------:R-:W-:-:S04]  /*02c0*/  UIADD3 UR6, -UR6, 0x100000, URZ ;  /* 0x0010000006067890 */ /* 0x000fc8000fffe13f */
[----:B------:R-:W-:Y:S02]  /*02d0*/  USHF.L.U32 UR7, UR6, 0xb, URZ ;  /* 0x0000000b06077899 */ /* 0x000fe4000800063f */
[----:B------:R-:W-:Y:S02]  /*02e0*/  USHF.L.U32 UR6, UR6, 0x1, URZ ;  /* 0x0000000106067899 */ /* 0x000fe4000800063f */
[----:B-1----:R-:W-:Y:S02]  /*02f0*/  ULEA UR9, UR9, UR4, 0x18 ;  /* 0x0000000409097291 */ /* 0x002fe4000f8ec03f */
[----:B------:R-:W-:-:S04]  /*0300*/  UIADD3 UR4, -UR5, 0x100000, URZ ;  /* 0x0010000005047890 */ /* 0x000fc8000fffe13f */
[----:B------:R-:W-:Y:S02]  /*0310*/  USHF.L.U32 UR5, UR4, 0xb, URZ ;  /* 0x0000000b04057899 */ /* 0x000fe4000800063f */
[----:B------:R-:W-:Y:S01]  /*0320*/  USHF.L.U32 UR4, UR4, 0x1, URZ ;  /* 0x0000000104047899 */ /* 0x000fe2000800063f */
[----:B------:R-:W1:Y:S11]  /*0330*/  FENCE.VIEW.ASYNC.S ;  /* 0x00000000000073c6 */ /* 0x000e760000000000 */
[----:B-1----:R1:W2:Y:S01]  /*0340*/  SYNCS.EXCH.64 URZ, [UR9], UR4 ;  /* 0x00000004093f75b2 */ /* 0x0022a20008000100 */
[----:B------:R1:W3:Y:S01]  /*0350*/  SYNCS.EXCH.64 URZ, [UR9+0x38], UR6 ;  /* 0x00003806093f75b2 */ /* 0x0002e20008000100 */
[----:B------:R1:W4:Y:S01]  /*0360*/  SYNCS.EXCH.64 URZ, [UR9+0x8], UR4 ;  /* 0x00000804093f75b2 */ /* 0x0003220008000100 */
[----:B------:R1:W0:Y:S01]  /*0370*/  SYNCS.EXCH.64 URZ, [UR9+0x40], UR6 ;  /* 0x00004006093f75b2 */ /* 0x0002220008000100 */
        /* <DEDUP_REMOVED lines=9> */
[----:B------:R1:W0:Y:S02]  /*0410*/  SYNCS.EXCH.64 URZ, [UR9+0x68], UR6 ;  /* 0x00006806093f75b2 */ /* 0x0002240008000100 */
[----:B-1----:R-:W-:Y:S01]  /*0420*/  NOP ;  /* 0x0000000000007918 */ /* 0x002fe20000000000 */
.L_x_2:
[----:B------:R-:W1:Y:S01]  /*0430*/  SHFL.IDX PT, R0, R0, RZ, 0x1f ;  /* 0x00001fff00007589 */ /* 0x000e6200000e0000 */
[----:B0-----:R-:W0:Y:S01]  /*0440*/  LDC R2, c[0x0][0x65c] ;  /* 0x00019700ff027b82 */ /* 0x001e220000000800 */
[----:B------:R-:W-:Y:S01]  /*0450*/  ELECT P0, URZ, PT ;  /* 0x00000000003f782f */ /* 0x000fe20003800000 */
[----:B------:R-:W-:Y:S01]  /*0460*/  IMAD.MOV.U32 R3, RZ, RZ, RZ ;  /* 0x000000ffff037224 */ /* 0x000fe200078e00ff */
[----:B------:R-:W-:Y:S01]  /*0470*/  UMOV UR4, 0x20 ;  /* 0x0000002000047882 */ /* 0x000fe20000000000 */
[----:B------:R-:W-:Y:S01]  /*0480*/  NOP ;  /* 0x0000000000007918 */ /* 0x000fe20000000000 */
[----:B------:R-:W-:Y:S01]  /*0490*/  NOP ;  /* 0x0000000000007918 */ /* 0x000fe20000000000 */
[----:B-1----:R-:W-:Y:S02]  /*04a0*/  ISETP.NE.OR P0, PT, R0, RZ, !P0 ;  /* 0x000000ff0000720c */ /* 0x002fe40004705670 */
[----:B0-----:R-:W-:Y:S01]  /*04b0*/  ISETP.NE.AND P2, PT, R2, 0x1, PT ;  /* 0x000000010200780c */ /* 0x001fe20003f45270 */
[----:B------:R-:W0:Y:S01]  /*04c0*/  S2R R0, SR_CTAID.Y ;  /* 0x0000000000007919 */ /* 0x000e220000002600 */
[----:B------:R-:W1:Y:S09]  /*04d0*/  S2R R2, SR_CTAID.X ;  /* 0x0000000000027919 */ /* 0x000e720000002500 */
[----:B------:R-:W-:Y:S01]  /*04e0*/  VOTEU.ALL UP0, P0 ;  /* 0x00000000003f7886 */ /* 0x000fe20000000000 */
[----:B------:R-:W-:Y:S01]  /*04f0*/  VOTEU.ALL UP1, P0 ;  /* 0x00000000003f7886 */ /* 0x000fe20000020000 */
[----:B------:R-:W1:Y:S01]  /*0500*/  @P2 LDC R7, c[0x0][0x10] ;  /* 0x00000400ff072b82 */ /* 0x000e620000000800 */
[----:B------:R-:W-:-:S02]  /*0510*/  @P2 IMAD.MOV.U32 R5, RZ, RZ, RZ ;  /* 0x000000ffff052224 */ /* 0x000fc400078e00ff */
[----:B------:R-:W-:Y:S01]  /*0520*/  @P2 IMAD.MOV.U32 R11, RZ, RZ, RZ ;  /* 0x000000ffff0b2224 */ /* 0x000fe200078e00ff */
[----:B------:R-:W-:Y:S01]  /*0530*/  @!UP0 UMOV UR6, 0x400 ;  /* 0x0000040000068882 */ /* 0x000fe20000000000 */
[----:B------:R-:W-:-:S04]  /*0540*/  @!UP0 UIADD3 UR4, -UR4, 0x100000, URZ ;  /* 0x0010000004048890 */ /* 0x000fc8000fffe13f */
[----:B------:R-:W-:Y:S02]  /*0550*/  @!UP0 USHF.L.U32 UR5, UR4, 0xb, URZ ;  /* 0x0000000b04058899 */ /* 0x000fe4000800063f */
[----:B------:R-:W-:Y:S01]  /*0560*/  @!UP0 USHF.L.U32 UR4, UR4, 0x1, URZ ;  /* 0x0000000104048899 */ /* 0x000fe2000800063f */
[----:B------:R-:W5:Y:S08]  /*0570*/  @!P2 LDC R9, c[0x0][0xc] ;  /* 0x00000300ff09ab82 */ /* 0x000f700000000800 */
[----:B------:R-:W2:Y:S01]  /*0580*/  @!UP0 S2UR UR7, SR_CgaCtaId ;  /* 0x00000000000789c3 */ /* 0x000ea20000008800 */
[----:B0-----:R-:W-:-:S04]  /*0590*/  @P2 IMAD.MOV.U32 R4, RZ, RZ, R0 ;  /* 0x000000ffff042224 */ /* 0x001fc800078e0000 */
[----:B-1----:R-:W-:-:S04]  /*05a0*/  @P2 IMAD.WIDE.U32 R6, R2, R7, R4 ;  /* 0x0000000702062225 */ /* 0x002fc800078e0004 */
[----:B------:R-:W-:Y:S02]  /*05b0*/  @P2 IMAD.MOV.U32 R16, RZ, RZ, R6 ;  /* 0x000000ffff102224 */ /* 0x000fe400078e0006 */
[----:B------:R-:W-:Y:S02]  /*05c0*/  @P2 IMAD.IADD R17, R7, 0x1, R11 ;  /* 0x0000000107112824 */ /* 0x000fe400078e020b */
[----:B-----5:R-:W-:-:S04]  /*05d0*/  @!P2 IMAD.WIDE.U32 R4, R9, R0, R2 ;  /* 0x000000000904a225 */ /* 0x020fc800078e0002 */
[----:B------:R-:W-:Y:S02]  /*05e0*/  @!P2 IMAD.MOV.U32 R16, RZ, RZ, R4 ;  /* 0x000000ffff10a224 */ /* 0x000fe400078e0004 */
[----:B------:R-:W-:Y:S01]  /*05f0*/  @!P2 IMAD.MOV.U32 R17, RZ, RZ, R5 ;  /* 0x000000ffff11a224 */ /* 0x000fe200078e0005 */
[----:B--2---:R-:W-:Y:S02]  /*0600*/  @!UP0 ULEA UR6, UR7, UR6, 0x18 ;  /* 0x0000000607068291 */ /* 0x004fe4000f8ec03f */
[----:B------:R0:W-:Y:S01]  /*0610*/  STL [R1+0x9c], R16 ;  /* 0x00009c1001007387 */ /* 0x0001e20000100800 */
[----:B------:R-:W-:-:S03]  /*0620*/  VOTEU.ALL UP0, P0 ;  /* 0x00000000003f7886 */ /* 0x000fc60000000000 */
[----:B------:R0:W-:Y:S04]  /*0630*/  STL [R1+0x98], R17 ;  /* 0x0000981101007387 */ /* 0x0001e80000100800 */
[----:B------:R-:W1:Y:S02]  /*0640*/  FENCE.VIEW.ASYNC.S ;  /* 0x00000000000073c6 */ /* 0x000e640000000000 */
[----:B-1----:R0:W3:Y:S01]  /*0650*/  @!UP0 SYNCS.EXCH.64 URZ, [UR6+0x80], UR4 ;  /* 0x00008004063f85b2 */ /* 0x0020e20008000100 */
[----:B------:R0:W3:Y:S01]  /*0660*/  @!UP1 SYNCS.EXCH.64 URZ, [UR6+0x88], UR4 ;  /* 0x00008804063f95b2 */ /* 0x0000e20008000100 */
[----:B------:R-:W-:Y:S01]  /*0670*/  NOP ;  /* 0x0000000000007918 */ /* 0x000fe20000000000 */
[----:B---34-:R-:W-:Y:S06]  /*0680*/  BAR.SYNC.DEFER_BLOCKING 0x0 ;  /* 0x0000000000007b1d */ /* 0x018fec0000010000 */
[----:B0-----:R-:W-:Y:S05]  /*0690*/  @!P1 BRA `(.L_x_3) ;  /* 0x00000168007c9947 */ /* 0x001fea0003800000 */
[----:B------:R-:W-:-:S06]  /*06a0*/  UISETP.GT.U32.AND UP0, UPT, UR10, 0x1, UPT ;  /* 0x000000010a00788c */ /* 0x000fcc000bf04070 */
[----:B------:R-:W-:-:S13]  /*06b0*/  PLOP3.LUT P0, PT, PT, PT, UP0, 0x80, 0x0 ;  /* 0x000000000000781c */ /* 0x000fda0003f0f008 */
[----:B------:R-:W-:Y:S05]  /*06c0*/  @P0 EXIT ;  /* 0x000000000000094d */ /* 0x000fea0003800000 */
[----:B------:R-:W-:Y:S01]  /*06d0*/  ULDC.64 UR4, c[0x0][0x650] ;  /* 0x0001940000047ab9 */ /* 0x000fe20000000a00 */
[----:B------:R-:W-:Y:S02]  /*06e0*/  PRMT R6, RZ, 0x7610, R6 ;  /* 0x00007610ff067816 */ /* 0x000fe40000000006 */
[----:B------:R-:W-:Y:S01]  /*06f0*/  ISETP.GE.U32.AND P0, PT, R16, UR4, PT ;  /* 0x0000000410007c0c */ /* 0x000fe2000bf06070 */
[----:B------:R-:W-:Y:S02]  /*0700*/  UMOV UR4, 0xffffffff ;  /* 0xffffffff00047882 */ /* 0x000fe40000000000 */
[----:B------:R-:W-:Y:S01]  /*0710*/  IMAD.U32 R4, RZ, RZ, UR4 ;  /* 0x00000004ff047e24 */ /* 0x000fe2000f8e00ff */
[----:B------:R-:W-:Y:S01]  /*0720*/  ISETP.GE.U32.AND.EX P0, PT, R17, UR5, PT, P0 ;  /* 0x0000000511007c0c */ /* 0x000fe2000bf06100 */
[----:B------:R-:W-:Y:S01]  /*0730*/  UMOV UR5, 0xffffffff ;  /* 0xffffffff00057882 */ /* 0x000fe20000000000 */
[----:B------:R-:W-:Y:S02]  /*0740*/  IMAD.U32 R19, RZ, RZ, UR4 ;  /* 0x00000004ff137e24 */ /* 0x000fe4000f8e00ff */
[----:B------:R0:W-:Y:S01]  /*0750*/  STL [R1+0x94], R4 ;  /* 0x0000940401007387 */ /* 0x0001e20000100800 */
[----:B------:R-:W-:-:S08]  /*0760*/  IMAD.U32 R18, RZ, RZ, UR5 ;  /* 0x00000005ff127e24 */ /* 0x000fd0000f8e00ff */
[----:B------:R-:W-:Y:S05]  /*0770*/  @P0 BRA `(.L_x_4) ;  /* 0x0000000400780947 */ /* 0x000fea0003800000 */
[----:B------:R-:W1:Y:S01]  /*0780*/  LDC.64 R12, c[0x0][0x628] ;  /* 0x00018a00ff0c7b82 */ /* 0x000e620000000a00 */
[----:B0-----:R-:W-:Y:S02]  /*0790*/  IMAD.MOV.U32 R4, RZ, RZ, R16 ;  /* 0x000000ffff047224 */ /* 0x001fe400078e0010 */
[----:B------:R-:W-:-:S05]  /*07a0*/  IMAD.MOV.U32 R5, RZ, RZ, R17 ;  /* 0x000000ffff057224 */ /* 0x000fca00078e0011 */
[----:B------:R-:W0:Y:S08]  /*07b0*/  LDC R10, c[0x0][0x630] ;  /* 0x00018c00ff0a7b82 */ /* 0x000e300000000800 */
[----:B------:R-:W2:Y:S01]  /*07c0*/  LDC.64 R14, c[0x0][0x620] ;  /* 0x00018800ff0e7b82 */ /* 0x000ea20000000a00 */
[----:B-1----:R-:W-:-:S04]  /*07d0*/  ISETP.NE.U32.AND P0, PT, R12, RZ, PT ;  /* 0x000000ff0c00720c */ /* 0x002fc80003f05070 */
[----:B------:R-:W-:-:S13]  /*07e0*/  ISETP.NE.AND.EX P0, PT, R13, RZ, PT, P0 ;  /* 0x000000ff0d00720c */ /* 0x000fda0003f05300 */
[----:B0-2---:R-:W-:Y:S05]  /*07f0*/  @!P0 BRA `(.L_x_5) ;  /* 0x0000000000288947 */ /* 0x005fea0003800000 */
[----:B------:R-:W0:Y:S02]  /*0800*/  LDC R9, c[0x0][0x634] ;  /* 0x00018d00ff097b82 */ /* 0x000e240000000800 */
[----:B0-----:R-:W-:-:S05]  /*0810*/  IADD3 R9, P0, R16, R9, RZ ;  /* 0x0000000910097210 */ /* 0x001fca0007f1e0ff */
[----:B------:R-:W-:-:S04]  /*0820*/  IMAD.X R11, RZ, RZ, R17, P0 ;  /* 0x000000ffff0b7224 */ /* 0x000fc800000e0611 */
[----:B------:R-:W-:-:S04]  /*0830*/  IMAD.WIDE.U32 R4, R11, R12, RZ ;  /* 0x0000000c0b047225 */ /* 0x000fc800078e00ff */
[----:B------:R-:W-:-:S04]  /*0840*/  IMAD.WIDE.U32 R6, P0, R9, R13, R4 ;  /* 0x0000000d09067225 */ /* 0x000fc80007800004 */
[----:B------:R-:W-:-:S04]  /*0850*/  IMAD.WIDE.U32 R4, R9, R12, RZ ;  /* 0x0000000c09047225 */ /* 0x000fc800078e00ff */
[----:B------:R-:W-:Y:S01]  /*0860*/  IMAD.X R9, RZ, RZ, RZ, P0 ;  /* 0x000000ffff097224 */ /* 0x000fe200000e06ff */
[----:B------:R-:W-:Y:S01]  /*0870*/  IADD3 RZ, P0, R5, R6, RZ ;  /* 0x0000000605ff7210 */ /* 0x000fe20007f1e0ff */
[----:B------:R-:W-:-:S04]  /*0880*/  IMAD.MOV.U32 R8, RZ, RZ, R7 ;  /* 0x000000ffff087224 */ /* 0x000fc800078e0007 */
[----:B------:R-:W-:-:S08]  /*0890*/  IMAD.WIDE.U32.X R4, R11, R13, R8, P0 ;  /* 0x0000000d0b047225 */ /* 0x000fd000000e0408 */
.L_x_5:
[-CC-:B------:R-:W-:Y:S01]  /*08a0*/  SHF.R.U64 R24, R4, R10.reuse, R5.reuse ;  /* 0x0000000a04187219 */ /* 0x180fe20000001205 */
[----:B------:R-:W0:Y:S01]  /*08b0*/  LDC R8, c[0x0][0x618] ;  /* 0x00018600ff087b82 */ /* 0x000e220000000800 */
[----:B------:R-:W-:Y:S01]  /*08c0*/  SHF.R.U32.HI R4, RZ, R10, R5 ;  /* 0x0000000aff047219 */ /* 0x000fe20000011605 */
[----:B------:R-:W-:Y:S01]  /*08d0*/  ULDC UR4, c[0x0][0x150] ;  /* 0x0000540000047ab9 */ /* 0x000fe20000000800 */
[----:B------:R-:W-:Y:S01]  /*08e0*/  IADD3 R9, P0, RZ, -R24, RZ ;  /* 0x80000018ff097210 */ /* 0x000fe20007f1e0ff */
[----:B------:R-:W-:Y:S01]  /*08f0*/  IMAD.MOV.U32 R5, RZ, RZ, R17 ;  /* 0x000000ffff057224 */ /* 0x000fe200078e0011 */
[----:B------:R-:W-:-:S03]  /*0900*/  I2FP.F32.U32 R3, R2 ;  /* 0x0000000200037245 */ /* 0x000fc60000201000 */
[----:B------:R-:W1:Y:S01]  /*0910*/  LDC.64 R18, c[0x0][0x640] ;  /* 0x00019000ff127b82 */ /* 0x000e620000000a00 */
[----:B------:R-:W-:Y:S02]  /*0920*/  IMAD.X R11, RZ, RZ, ~R4, P0 ;  /* 0x000000ffff0b7224 */ /* 0x000fe400000e0e04 */
[----:B------:R-:W-:Y:S01]  /*0930*/  FMUL R3, R3, UR4 ;  /* 0x0000000403037c20 */ /* 0x000fe20008400000 */
[----:B------:R-:W-:Y:S01]  /*0940*/  IMAD.MOV.U32 R4, RZ, RZ, R16 ;  /* 0x000000ffff047224 */ /* 0x000fe200078e0010 */
[----:B------:R-:W-:Y:S01]  /*0950*/  ULDC UR4, c[0x0][0x154] ;  /* 0x0000550000047ab9 */ /* 0x000fe20000000800 */
[-C--:B------:R-:W-:Y:S02]  /*0960*/  IMAD R6, R11, R14.reuse, RZ ;  /* 0x0000000e0b067224 */ /* 0x080fe400078e02ff */
[C---:B------:R-:W-:Y:S01]  /*0970*/  IMAD.WIDE.U32 R4, R9.reuse, R14, R4 ;  /* 0x0000000e09047225 */ /* 0x040fe200078e0004 */
[----:B------:R-:W2:Y:S01]  /*0980*/  LDC R10, c[0x0][0x608] ;  /* 0x00018200ff0a7b82 */ /* 0x000ea20000000800 */
[----:B------:R-:W3:Y:S02]  /*0990*/  F2I.U32.TRUNC.NTZ R3, R3 ;  /* 0x0000000300037305 */ /* 0x000ee4000020f000 */
[----:B------:R-:W-:-:S04]  /*09a0*/  IMAD R9, R9, R15, R6 ;  /* 0x0000000f09097224 */ /* 0x000fc800078e0206 */
[----:B------:R-:W-:Y:S01]  /*09b0*/  IMAD.IADD R5, R5, 0x1, R9 ;  /* 0x0000000105057824 */ /* 0x000fe200078e0209 */
[----:B------:R-:W4:Y:S01]  /*09c0*/  LDC R7, c[0x0][0x144] ;  /* 0x00005100ff077b82 */ /* 0x000f220000000800 */
[----:B------:R-:W-:-:S03]  /*09d0*/  IMAD.MOV.U32 R9, RZ, RZ, 0x1 ;  /* 0x00000001ff097424 */ /* 0x000fc600078e00ff */
[----:B0-----:R-:W-:Y:S02]  /*09e0*/  SHF.R.U64 R12, R4, R8, R5 ;  /* 0x00000008040c7219 */ /* 0x001fe40000001205 */
[----:B------:R-:W-:Y:S02]  /*09f0*/  I2FP.F32.U32 R4, R0 ;  /* 0x0000000000047245 */ /* 0x000fe40000201000 */
[----:B------:R-:W0:Y:S01]  /*0a00*/  LDC R14, c[0x0][0x658] ;  /* 0x00019600ff0e7b82 */ /* 0x000e220000000800 */
[----:B-1----:R-:W-:Y:S01]  /*0a10*/  ISETP.NE.U32.AND P0, PT, R18, RZ, PT ;  /* 0x000000ff1200720c */ /* 0x002fe20003f05070 */
[----:B---3--:R-:W-:Y:S02]  /*0a20*/  IMAD.MOV R6, RZ, RZ, -R3 ;  /* 0x000000ffff067224 */ /* 0x008fe400078e0a03 */
[----:B------:R-:W-:Y:S01]  /*0a30*/  FMUL R4, R4, UR4 ;  /* 0x0000000404047c20 */ /* 0x000fe20008400000 */
[----:B------:R-:W-:Y:S01]  /*0a40*/  SHF.R.U32.HI R3, RZ, R8, R5 ;  /* 0x00000008ff037219 */ /* 0x000fe20000011605 */
[----:B------:R-:W-:Y:S01]  /*0a50*/  IMAD.MOV.U32 R5, RZ, RZ, -0x1 ;  /* 0xffffffffff057424 */ /* 0x000fe200078e00ff */
[----:B------:R-:W-:Y:S01]  /*0a60*/  ISETP.NE.AND.EX P0, PT, R19, RZ, PT, P0 ;  /* 0x000000ff1300720c */ /* 0x000fe20003f05300 */
[----:B------:R1:W3:Y:S01]  /*0a70*/  F2I.U32.TRUNC.NTZ R11, R4 ;  /* 0x00000004000b7305 */ /* 0x0002e2000020f000 */
[----:B------:R-:W1:Y:S01]  /*0a80*/  LDC R13, c[0x0][0x148] ;  /* 0x00005200ff0d7b82 */ /* 0x000e620000000800 */
[----:B--2---:R-:W-:-:S02]  /*0a90*/  SHF.R.U64 R23, R12, R10, R3 ;  /* 0x0000000a0c177219 */ /* 0x004fc40000001203 */
[----:B------:R-:W-:-:S05]  /*0aa0*/  SHF.R.U32.HI R3, RZ, R10, R3 ;  /* 0x0000000aff037219 */ /* 0x000fca0000011603 */
[----:B------:R-:W2:Y:S01]  /*0ab0*/  LDC R17, c[0x0][0x600] ;  /* 0x00018000ff117b82 */ /* 0x000ea20000000800 */
[----:B----4-:R-:W-:-:S07]  /*0ac0*/  IMAD R8, R7, R6, R2 ;  /* 0x0000000607087224 */ /* 0x010fce00078e0202 */
[----:B------:R-:W4:Y:S01]  /*0ad0*/  LDC R16, c[0x0][0x648] ;  /* 0x00019200ff107b82 */ /* 0x000f220000000800 */
[-C--:B0-----:R-:W-:Y:S02]  /*0ae0*/  SHF.L.U32 R2, R5, R14.reuse, RZ ;  /* 0x0000000e05027219 */ /* 0x081fe400000006ff */
[--C-:B------:R-:W-:Y:S02]  /*0af0*/  SHF.R.U64 R22, R23, R14, R3.reuse ;  /* 0x0000000e17167219 */ /* 0x100fe40000001203 */
[----:B------:R-:W-:Y:S02]  /*0b00*/  LOP3.LUT R10, RZ, R2, RZ, 0x33, !PT ;  /* 0x00000002ff0a7212 */ /* 0x000fe400078e33ff */
[-C--:B------:R-:W-:Y:S01]  /*0b10*/  SHF.R.U32.HI R3, RZ, R14.reuse, R3 ;  /* 0x0000000eff037219 */ /* 0x080fe20000011603 */
[----:B------:R-:W0:Y:S01]  /*0b20*/  LDC R21, c[0x0][0x638] ;  /* 0x00018e00ff157b82 */ /* 0x000e220000000800 */
[----:B------:R-:W-:Y:S01]  /*0b30*/  SHF.L.U32 R9, R9, R14, RZ ;  /* 0x0000000e09097219 */ /* 0x000fe200000006ff */
[----:B------:R-:W-:-:S06]  /*0b40*/  IMAD.MOV.U32 R2, RZ, RZ, R22 ;  /* 0x000000ffff027224 */ /* 0x000fcc00078e0016 */
[----:B------:R-:W0:Y:S01]  /*0b50*/  LDC R20, c[0x0][0x610] ;  /* 0x00018400ff147b82 */ /* 0x000e220000000800 */
[----:B-1-3--:R-:W-:Y:S05]  /*0b60*/  @!P0 BRA `(.L_x_6) ;  /* 0x0000000000288947 */ /* 0x00afea0003800000 */
[----:B------:R-:W1:Y:S02]  /*0b70*/  LDC R7, c[0x0][0x64c] ;  /* 0x00019300ff077b82 */ /* 0x000e640000000800 */
[----:B-1----:R-:W-:-:S05]  /*0b80*/  IADD3 R7, P0, R22, R7, RZ ;  /* 0x0000000716077210 */ /* 0x002fca0007f1e0ff */
        /* <DEDUP_REMOVED lines=8> */
.L_x_6:
[----:B----4-:R-:W-:Y:S01]  /*0c10*/  SHF.R.U64 R2, R2, R16, R3 ;  /* 0x0000001002027219 */ /* 0x010fe20000001203 */
[----:B--2---:R-:W-:Y:S01]  /*0c20*/  VIADD R3, R17, 0xffffffff ;  /* 0xffffffff11037836 */ /* 0x004fe20000000000 */
[----:B------:R-:W-:Y:S01]  /*0c30*/  LOP3.LUT R10, R23, R10, RZ, 0xc0, !PT ;  /* 0x0000000a170a7212 */ /* 0x000fe200078ec0ff */
[----:B------:R-:W-:Y:S01]  /*0c40*/  IMAD.MOV R11, RZ, RZ, -R11 ;  /* 0x000000ffff0b7224 */ /* 0x000fe200078e0a0b */
[----:B------:R-:W-:Y:S01]  /*0c50*/  R2UR UR6, R24 ;  /* 0x00000000180672ca */ /* 0x000fe200000e0000 */
[----:B------:R-:W-:Y:S01]  /*0c60*/  IMAD.MOV R4, RZ, RZ, -R2 ;  /* 0x000000ffff047224 */ /* 0x000fe200078e0a02 */
[----:B------:R-:W-:Y:S01]  /*0c70*/  LOP3.LUT R3, R12, R3, RZ, 0xc0, !PT ;  /* 0x000000030c037212 */ /* 0x000fe200078ec0ff */
[----:B------:R-:W-:Y:S02]  /*0c80*/  @P2 IMAD R8, R13, R11, R0 ;  /* 0x0000000b0d082224 */ /* 0x000fe400078e0200 */
[----:B------:R-:W-:Y:S02]  /*0c90*/  IMAD R9, R9, R2, R10 ;  /* 0x0000000209097224 */ /* 0x000fe400078e020a */
[----:B0-----:R-:W-:-:S02]  /*0ca0*/  IMAD R0, R4, R21, R22 ;  /* 0x0000001504007224 */ /* 0x001fc400078e0216 */
[----:B------:R-:W-:Y:S02]  /*0cb0*/  IMAD R8, R9, R20, R8 ;  /* 0x0000001409087224 */ /* 0x000fe400078e0208 */
[----:B------:R-:W-:Y:S02]  /*0cc0*/  IMAD R3, R0, R17, R3 ;  /* 0x0000001100037224 */ /* 0x000fe400078e0203 */
[----:B------:R-:W-:-:S03]  /*0cd0*/  IMAD.MOV.U32 R6, RZ, RZ, 0x1 ;  /* 0x00000001ff067424 */ /* 0x000fc600078e00ff */
[----:B------:R-:W-:Y:S02]  /*0ce0*/  SEL R0, R3, R8, !P2 ;  /* 0x0000000803007207 */ /* 0x000fe40005000000 */
[----:B------:R-:W-:Y:S02]  /*0cf0*/  SEL R8, R8, R3, !P2 ;  /* 0x0000000308087207 */ /* 0x000fe40005000000 */
[----:B------:R-:W-:Y:S01]  /*0d00*/  R2UR UR5, R0 ;  /* 0x00000000000572ca */ /* 0x000fe200000e0000 */
[----:B------:R-:W-:Y:S01]  /*0d10*/  IMAD.U32 R0, RZ, RZ, UR6 ;  /* 0x00000006ff007e24 */ /* 0x000fe2000f8e00ff */
[----:B------:R-:W-:-:S04]  /*0d20*/  R2UR UR4, R8 ;  /* 0x00000000080472ca */ /* 0x000fc800000e0000 */
[----:B------:R1:W-:Y:S07]  /*0d30*/  STL [R1+0x94], R0 ;  /* 0x0000940001007387 */ /* 0x0003ee0000100800 */
[----:B------:R-:W-:Y:S02]  /*0d40*/  IMAD.U32 R18, RZ, RZ, UR5 ;  /* 0x00000005ff127e24 */ /* 0x000fe4000f8e00ff */
[----:B------:R-:W-:-:S07]  /*0d50*/  IMAD.U32 R19, RZ, RZ, UR4 ;  /* 0x00000004ff137e24 */ /* 0x000fce000f8e00ff */
.L_x_4:
[----:B------:R-:W-:-:S08]  /*0d60*/  NOP ;  /* 0x0000000000007918 */ /* 0x000fd00000000000 */
[----:B------:R-:W2:Y:S02]  /*0d70*/  USETMAXREG.TRY_ALLOC.CTAPOOL UP0, 0xf0 ;  /* 0x000000f0000079c8 */ /* 0x000ea40008000600 */
[----:B--2---:R-:W-:-:S13]  /*0d80*/  PLOP3.LUT P0, PT, PT, PT, UP0, 0x80, 0x0 ;  /* 0x000000000000781c */ /* 0x004fda0003f0f008 */
[----:B------:R-:W-:Y:S05]  /*0d90*/  @!P0 BRA `(.L_x_4) ;  /* 0xfffffffc00f08947 */ /* 0x000fea000383ffff */
[----:B------:R-:W-:Y:S02]  /*0da0*/  ULDC.64 UR4, c[0x0][0x598] ;  /* 0x0001660000047ab9 */ /* 0x000fe40000000a00 */
[----:B------:R-:W-:-:S04]  /*0db0*/  ISETP.NE.U32.AND P0, PT, RZ, UR4, PT ;  /* 0x00000004ff007c0c */ /* 0x000fc8000bf05070 */
[----:B------:R-:W-:-:S13]  /*0dc0*/  ISETP.NE.AND.EX P0, PT, RZ, UR5, PT, P0 ;  /* 0x00000005ff007c0c */ /* 0x000fda000bf05300 */
[----:B------:R-:W-:Y:S05]  /*0dd0*/  @!P0 BRA `(.L_x_7) ;  /* 0x0000000000248947 */ /* 0x000fea0003800000 */
[----:B------:R-:W2:Y:S01]  /*0de0*/  LDC.64 R2, c[0x0][0x598] ;  /* 0x00016600ff027b82 */ /* 0x000ea20000000a00 */
[----:B------:R-:W-:Y:S02]  /*0df0*/  ULDC.64 UR4, c[0x0][0x208] ;  /* 0x0000820000047ab9 */ /* 0x000fe40000000a00 */
[----:B--2---:R-:W2:Y:S02]  /*0e00*/  LDG.E.64 R2, desc[UR4][R2.64] ;  /* 0x0000000402027981 */ /* 0x004ea4000c1e1b00 */
[----:B--2---:R-:W-:-:S04]  /*0e10*/  ISETP.NE.U32.AND P0, PT, R2, RZ, PT ;  /* 0x000000ff0200720c */ /* 0x004fc80003f05070 */
[----:B------:R-:W-:-:S13]  /*0e20*/  ISETP.NE.AND.EX P0, PT, R3, RZ, PT, P0 ;  /* 0x000000ff0300720c */ /* 0x000fda0003f05300 */
[----:B------:R-:W-:Y:S05]  /*0e30*/  @!P0 BRA `(.L_x_7) ;  /* 0x00000000000c8947 */ /* 0x000fea0003800000 */
[----:B------:R-:W-:Y:S02]  /*0e40*/  ULDC.64 UR4, c[0x0][0x208] ;  /* 0x0000820000047ab9 */ /* 0x000fe40000000a00 */
[----:B------:R2:W5:Y:S01]  /*0e50*/  LD.E R2, desc[UR4][R2.64] ;  /* 0x0000000402027980 */ /* 0x000562000c101900 */
[----:B------:R-:W-:Y:S05]  /*0e60*/  BRA `(.L_x_8) ;  /* 0x0000000000287947 */ /* 0x000fea0003800000 */
.L_x_7:
[----:B------:R-:W-:Y:S02]  /*0e70*/  ULDC.64 UR4, c[0x0][0x588] ;  /* 0x0001620000047ab9 */ /* 0x000fe40000000a00 */
[----:B------:R-:W-:-:S04]  /*0e80*/  ISETP.NE.U32.AND P0, PT, RZ, UR4, PT ;  /* 0x00000004ff007c0c */ /* 0x000fc8000bf05070 */
[----:B------:R-:W-:-:S13]  /*0e90*/  ISETP.NE.AND.EX P0, PT, RZ, UR5, PT, P0 ;  /* 0x00000005ff007c0c */ /* 0x000fda000bf05300 */
[----:B------:R-:W-:Y:S05]  /*0ea0*/  @!P0 BRA `(.L_x_9) ;  /* 0x0000000000108947 */ /* 0x000fea0003800000 */
[----:B------:R-:W2:Y:S01]  /*0eb0*/  LDC.64 R2, c[0x0][0x588] ;  /* 0x00016200ff027b82 */ /* 0x000ea20000000a00 */
[----:B------:R-:W-:Y:S02]  /*0ec0*/  ULDC.64 UR4, c[0x0][0x208] ;  /* 0x0000820000047ab9 */ /* 0x000fe40000000a00 */
[----:B--2---:R3:W5:Y:S01]  /*0ed0*/  LDG.E R2, desc[UR4][R2.64] ;  /* 0x0000000402027981 */ /* 0x004762000c1e1900 */
[----:B------:R-:W-:Y:S05]  /*0ee0*/  BRA `(.L_x_8) ;  /* 0x0000000000087947 */ /* 0x000fea0003800000 */
.L_x_9:
[----:B------:R-:W-:Y:S02]  /*0ef0*/  ULDC UR4, c[0x0][0x580] ;  /* 0x0001600000047ab9 */ /* 0x000fe40000000800 */
[----:B------:R-:W-:-:S07]  /*0f00*/  IMAD.U32 R2, RZ, RZ, UR4 ;  /* 0x00000004ff027e24 */ /* 0x000fce000f8e00ff */
.L_x_8:
[----:B------:R-:W-:Y:S02]  /*0f10*/  ULDC.64 UR4, c[0x0][0x5a0] ;  /* 0x0001680000047ab9 */ /* 0x000fe40000000a00 */
[----:B------:R-:W-:-:S04]  /*0f20*/  ISETP.NE.U32.AND P0, PT, RZ, UR4, PT ;  /* 0x00000004ff007c0c */ /* 0x000fc8000bf05070 */
[----:B------:R-:W-:-:S13]  /*0f30*/  ISETP.NE.AND.EX P0, PT, RZ, UR5, PT, P0 ;  /* 0x00000005ff007c0c */ /* 0x000fda000bf05300 */
[----:B------:R-:W-:Y:S05]  /*0f40*/  @!P0 BRA `(.L_x_10) ;  /* 0x0000000000248947 */ /* 0x000fea0003800000 */
[----:B0-----:R-:W0:Y:S01]  /*0f50*/  LDC.64 R4, c[0x0][0x5a0] ;  /* 0x00016800ff047b82 */ /* 0x001e220000000a00 */
[----:B------:R-:W-:Y:S02]  /*0f60*/  ULDC.64 UR4, c[0x0][0x208] ;  /* 0x0000820000047ab9 */ /* 0x000fe40000000a00 */
[----:B0-----:R-:W4:Y:S02]  /*0f70*/  LDG.E.64 R4, desc[UR4][R4.64] ;  /* 0x0000000404047981 */ /* 0x001f24000c1e1b00 */
[----:B----4-:R-:W-:-:S04]  /*0f80*/  ISETP.NE.U32.AND P0, PT, R4, RZ, PT ;  /* 0x000000ff0400720c */ /* 0x010fc80003f05070 */
[----:B------:R-:W-:-:S13]  /*0f90*/  ISETP.NE.AND.EX P0, PT, R5, RZ, PT, P0 ;  /* 0x000000ff0500720c */ /* 0x000fda0003f05300 */
[----:B------:R-:W-:Y:S05]  /*0fa0*/  @!P0 BRA `(.L_x_10) ;  /* 0x00000000000c8947 */ /* 0x000fea0003800000 */
[----:B------:R-:W-:Y:S02]  /*0fb0*/  ULDC.64 UR4, c[0x0][0x208] ;  /* 0x0000820000047ab9 */ /* 0x000fe40000000a00 */
[----:B------:R0:W5:Y:S01]  /*0fc0*/  LD.E R16, desc[UR4][R4.64] ;  /* 0x0000000404107980 */ /* 0x000162000c101900 */
[----:B------:R-:W-:Y:S05]  /*0fd0*/  BRA `(.L_x_11) ;  /* 0x0000000000287947 */ /* 0x000fea0003800000 */
.L_x_10:
[----:B------:R-:W-:Y:S02]  /*0fe0*/  ULDC.64 UR4, c[0x0][0x590] ;  /* 0x0001640000047ab9 */ /* 0x000fe40000000a00 */
[----:B------:R-:W-:-:S04]  /*0ff0*/  ISETP.NE.U32.AND P0, PT, RZ, UR4, PT ;  /* 0x00000004ff007c0c */ /* 0x000fc8000bf05070 */
[----:B------:R-:W-:-:S13]  /*1000*/  ISETP.NE.AND.EX P0, PT, RZ, UR5, PT, P0 ;  /* 0x00000005ff007c0c */ /* 0x000fda000bf05300 */
[----:B------:R-:W-:Y:S05]  /*1010*/  @!P0 BRA `(.L_x_12) ;  /* 0x0000000000108947 */ /* 0x000fea0003800000 */
[----:B------:R-:W4:Y:S01]  /*1020*/  LDC.64 R16, c[0x0][0x590] ;  /* 0x00016400ff107b82 */ /* 0x000f220000000a00 */
[----:B------:R-:W-:Y:S02]  /*1030*/  ULDC.64 UR4, c[0x0][0x208] ;  /* 0x0000820000047ab9 */ /* 0x000fe40000000a00 */
[----:B----4-:R4:W5:Y:S01]  /*1040*/  LDG.E R16, desc[UR4][R16.64] ;  /* 0x0000000410107981 */ /* 0x010962000c1e1900 */
[----:B------:R-:W-:Y:S05]  /*1050*/  BRA `(.L_x_11) ;  /* 0x0000000000087947 */ /* 0x000fea0003800000 */
.L_x_12:
[----:B------:R-:W-:Y:S02]  /*1060*/  ULDC UR4, c[0x0][0x584] ;  /* 0x0001610000047ab9 */ /* 0x000fe40000000800 */
[----:B------:R-:W-:-:S07]  /*1070*/  IMAD.U32 R16, RZ, RZ, UR4 ;  /* 0x00000004ff107e24 */ /* 0x000fce000f8e00ff */
.L_x_11:
[----:B------:R-:W-:-:S13]  /*1080*/  LOP3.LUT P0, RZ, R6, 0xff, RZ, 0xc0, !PT ;  /* 0x000000ff06ff7812 */ /* 0x000fda000780c0ff */
[----:B------:R-:W-:Y:S05]  /*1090*/  @!P0 EXIT ;  /* 0x000000000000894d */ /* 0x000fea0003800000 */
[----:B------:R-:W-:Y:S02]  /*10a0*/  ULDC UR4, c[0x0][0x28c] ;  /* 0x0000a30000047ab9 */ /* 0x000fe40000000800 */
[----:B------:R-:W-:-:S04]  /*10b0*/  UIADD3 UR4, UR4, 0x1f, URZ ;  /* 0x0000001f04047890 */ /* 0x000fc8000fffe03f */
[----:B------:R-:W-:-:S04]  /*10c0*/  USHF.R.S32.HI UR5, URZ, 0x1f, UR4 ;  /* 0x0000001f3f057899 */ /* 0x000fc80008011404 */
[----:B------:R-:W-:-:S03]  /*10d0*/  ULEA.HI UR5, UR5, UR4, URZ, 0x5 ;  /* 0x0000000405057291 */ /* 0x000fc6000f8f283f */
[----:B------:R-:W-:Y:S01]  /*10e0*/  UMOV UR4, URZ ;  /* 0x0000003f00047c82 */ /* 0x000fe20008000000 */
[----:B------:R-:W-:Y:S01]  /*10f0*/  USHF.R.S32.HI UR6, URZ, 0x5, UR5 ;  /* 0x000000053f067899 */ /* 0x000fe20008011405 */
[----:B--23--:R-:W-:Y:S02]  /*1100*/  IMAD.U32 R3, RZ, RZ, UR4 ;  /* 0x00000004ff037e24 */ /* 0x00cfe4000f8e00ff */
[----:B------:R-:W-:Y:S02]  /*1110*/  UMOV UR5, URZ ;  /* 0x0000003f00057c82 */ /* 0x000fe40008000000 */
[----:B-1----:R-:W-:Y:S02]  /*1120*/  IMAD.U32 R0, RZ, RZ, UR5 ;  /* 0x00000005ff007e24 */ /* 0x002fe4000f8e00ff */
[----:B0-----:R-:W-:-:S05]  /*1130*/  IMAD.U32 R4, RZ, RZ, UR6 ;  /* 0x00000006ff047e24 */ /* 0x001fca000f8e00ff */
[----:B------:R0:W-:Y:S04]  /*1140*/  STL [R1+0xb4], R4 ;  /* 0x0000b40401007387 */ /* 0x0001e80000100800 */
[----:B------:R0:W-:Y:S04]  /*1150*/  STL [R1+0xb0], R0 ;  /* 0x0000b00001007387 */ /* 0x0001e80000100800 */
[----:B------:R0:W-:Y:S02]  /*1160*/  STL [R1+0xa4], R3 ;  /* 0x0000a40301007387 */ /* 0x0001e40000100800 */
.L_x_508:
[----:B0-----:R-:W0:Y:S01]  /*1170*/  S2R R0, SR_TID.X ;  /* 0x0000000000007919 */ /* 0x001e220000002100 */
[----:B-1----:R-:W1:Y:S01]  /*1180*/  S2UR UR7, SR_CgaCtaId ;  /* 0x00000000000779c3 */ /* 0x002e620000008800 */
[----:B------:R-:W-:Y:S02]  /*1190*/  UMOV UR6, 0x400 ;  /* 0x0000040000067882 */ /* 0x000fe40000000000 */
[----:B-1----:R-:W-:-:S06]  /*11a0*/  ULEA UR8, UR7, UR6, 0x18 ;  /* 0x0000000607087291 */ /* 0x002fcc000f8ec03f */
[----:B----45:R-:W-:Y:S01]  /*11b0*/  IMAD.U32 R17, RZ, RZ, UR8 ;  /* 0x00000008ff117e24 */ /* 0x030fe2000f8e00ff */
[----:B0-----:R-:W-:-:S04]  /*11c0*/  LOP3.LUT R0, R0, 0x80, RZ, 0xc0, !PT ;  /* 0x0000008000007812 */ /* 0x001fc800078ec0ff */
[----:B------:R-:W-:-:S06]  /*11d0*/  SHF.R.U32.HI R0, RZ, 0x7, R0 ;  /* 0x00000007ff007819 */ /* 0x000fcc0000011600 */
[----:B------:R-:W0:Y:S02]  /*11e0*/  SHFL.IDX PT, R0, R0, RZ, 0x1f ;  /* 0x00001fff00007589 */ /* 0x000e2400000e0000 */
[----:B0-----:R-:W-:-:S13]  /*11f0*/  R2UR UR4, R0 ;  /* 0x00000000000472ca */ /* 0x001fda00000e0000 */
[----:B------:R-:W-:-:S04]  /*1200*/  ULEA.HI UR5, UR4, UR4, URZ, 0x1 ;  /* 0x0000000404057291 */ /* 0x000fc8000f8f083f */
[----:B------:R-:W-:-:S04]  /*1210*/  ULOP3.LUT UR5, UR5, 0xffffe, URZ, 0xc0, !UPT ;  /* 0x000ffffe05057892 */ /* 0x000fc8000f8ec03f */
[----:B------:R-:W-:-:S03]  /*1220*/  UIADD3 UR5, UR4, -UR5, URZ ;  /* 0x8000000504057290 */ /* 0x000fc6000fffe03f */
[----:B------:R-:W-:Y:S01]  /*1230*/  ULDC UR4, c[0x0][0x28c] ;  /* 0x0000a30000047ab9 */ /* 0x000fe20000000800 */
[----:B------:R-:W-:Y:S01]  /*1240*/  ULEA UR5, UR5, UR8, 0xc ;  /* 0x0000000805057291 */ /* 0x000fe2000f8e603f */
[----:B------:R-:W-:-:S03]  /*1250*/  ISETP.LT.AND P0, PT, RZ, UR4, PT ;  /* 0x00000004ff007c0c */ /* 0x000fc6000bf01270 */
[----:B------:R-:W-:-:S04]  /*1260*/  UIADD3 UR5, UR5, 0x180, URZ ;  /* 0x0000018005057890 */ /* 0x000fc8000fffe03f */
[----:B------:R-:W-:-:S04]  /*1270*/  USHF.R.U32.HI UR5, URZ, 0x4, UR5 ;  /* 0x000000043f057899 */ /* 0x000fc80008011605 */
[----:B------:R-:W-:Y:S02]  /*1280*/  ULOP3.LUT UR36, UR5, 0x3fff, URZ, 0xc0, !UPT ;  /* 0x00003fff05247892 */ /* 0x000fe4000f8ec03f */
[----:B---3--:R-:W-:Y:S10]  /*1290*/  @P0 BRA `(.L_x_13) ;  /* 0x0000000000400947 */ /* 0x008ff40003800000 */
[----:B------:R-:W-:Y:S01]  /*12a0*/  MOV R0, 0x0 ;  /* 0x0000000000007802 */ /* 0x000fe20000000f00 */
[----:B------:R-:W-:Y:S01]  /*12b0*/  ULDC.64 UR4, c[0x4][0x68] ;  /* 0x01001a0000047ab9 */ /* 0x000fe20000000a00 */
[----:B------:R-:W-:Y:S01]  /*12c0*/  ULDC.64 UR6, c[0x4][0x8] ;  /* 0x0100020000067ab9 */ /* 0x000fe20000000a00 */
[----:B------:R-:W-:Y:S01]  /*12d0*/  IMAD.U32 R4, RZ, RZ, UR4 ;  /* 0x00000004ff047e24 */ /* 0x000fe2000f8e00ff */
[----:B------:R0:W1:Y:S01]  /*12e0*/  LDC.64 R14, c[0x4][R0] ;  /* 0x01000000000e7b82 */ /* 0x0000620000000a00 */
[----:B------:R-:W-:Y:S01]  /*12f0*/  IMAD.U32 R5, RZ, RZ, UR5 ;  /* 0x00000005ff057e24 */ /* 0x000fe2000f8e00ff */
[----:B------:R-:W-:Y:S01]  /*1300*/  ULDC.64 UR4, c[0x4][0x70] ;  /* 0x01001c0000047ab9 */ /* 0x000fe20000000a00 */
[----:B------:R-:W-:Y:S02]  /*1310*/  IMAD.U32 R10, RZ, RZ, UR6 ;  /* 0x00000006ff0a7e24 */ /* 0x000fe4000f8e00ff */
[----:B------:R-:W-:Y:S02]  /*1320*/  IMAD.U32 R6, RZ, RZ, UR4 ;  /* 0x00000004ff067e24 */ /* 0x000fe4000f8e00ff */
[----:B------:R-:W-:-:S02]  /*1330*/  IMAD.U32 R7, RZ, RZ, UR5 ;  /* 0x00000005ff077e24 */ /* 0x000fc4000f8e00ff */
[----:B------:R-:W-:Y:S02]  /*1340*/  IMAD.U32 R11, RZ, RZ, UR7 ;  /* 0x00000007ff0b7e24 */ /* 0x000fe4000f8e00ff */
[----:B------:R-:W-:Y:S02]  /*1350*/  IMAD.MOV.U32 R8, RZ, RZ, 0x1e1 ;  /* 0x000001e1ff087424 */ /* 0x000fe400078e00ff */
[----:B------:R-:W-:Y:S02]  /*1360*/  IMAD.MOV.U32 R12, RZ, RZ, 0x1 ;  /* 0x00000001ff0c7424 */ /* 0x000fe400078e00ff */
[----:B0-----:R-:W-:-:S07]  /*1370*/  IMAD.MOV.U32 R13, RZ, RZ, RZ ;  /* 0x000000ffff0d7224 */ /* 0x001fce00078e00ff */
[----:B------:R-:W-:-:S07]  /*1380*/  LEPC R20, `(.L_x_13) ;  /* 0x000000001014794e */ /* 0x000fce0000000000 */
[----:B-1---5:R-:W-:Y:S05]  /*1390*/  CALL.ABS.NOINC R14 ;  /* 0x000000000e007343 */ /* 0x022fea0003c00000 */
.L_x_13:
[----:B------:R-:W2:Y:S02]  /*13a0*/  LDL R20, [R1+0x90] ;  /* 0x0000900001147983 */ /* 0x000ea40000100800 */
[----:B--2---:R-:W-:-:S13]  /*13b0*/  R2UR UR4, R20 ;  /* 0x00000000140472ca */ /* 0x004fda00000e0000 */
[----:B------:R-:W-:-:S06]  /*13c0*/  ULOP3.LUT UR4, UR4, 0x1, URZ, 0xfc, !UPT ;  /* 0x0000000104047892 */ /* 0x000fcc000f8efc3f */
[----:B------:R-:W-:-:S05]  /*13d0*/  IMAD.U32 R0, RZ, RZ, UR4 ;  /* 0x00000004ff007e24 */ /* 0x000fca000f8e00ff */
[----:B------:R-:W-:-:S13]  /*13e0*/  ISETP.NE.AND P0, PT, R0, 0x3, PT ;  /* 0x000000030000780c */ /* 0x000fda0003f05270 */
[----:B------:R-:W-:Y:S05]  /*13f0*/  @!P0 BRA `(.L_x_14) ;  /* 0x0000000000048947 */ /* 0x000fea0003800000 */
[----:B------:R-:W-:Y:S01]  /*1400*/  BPT.TRAP 0x1 ;  /* 0x000000040000795c */ /* 0x000fe20000300000 */
.L_x_14:
[----:B------:R-:W2:Y:S04]  /*1410*/  LDL R3, [R1+0xa4] ;  /* 0x0000a40001037983 */ /* 0x000ea80000100800 */
[----:B------:R-:W3:Y:S01]  /*1420*/  LDL R0, [R1+0xb0] ;  /* 0x0000b00001007983 */ /* 0x000ee20000100800 */
[----:B------:R-:W-:Y:S02]  /*1430*/  R2UR UR4, R17 ;  /* 0x00000000110472ca */ /* 0x000fe400000e0000 */
[----:B--2---:R-:W-:Y:S02]  /*1440*/  R2UR UR6, R3 ;  /* 0x00000000030672ca */ /* 0x004fe400000e0000 */
[----:B---3--:R-:W-:-:S11]  /*1450*/  R2UR UR5, R0 ;  /* 0x00000000000572ca */ /* 0x008fd600000e0000 */
[----:B------:R-:W-:Y:S02]  /*1460*/  IMAD.U32 R3, RZ, RZ, UR6 ;  /* 0x00000006ff037e24 */ /* 0x000fe4000f8e00ff */
[----:B------:R-:W-:-:S03]  /*1470*/  IMAD.U32 R0, RZ, RZ, UR5 ;  /* 0x00000005ff007e24 */ /* 0x000fc6000f8e00ff */
[----:B------:R-:W-:Y:S02]  /*1480*/  LEA R3, R3, UR4, 0x3 ;  /* 0x0000000403037c11 */ /* 0x000fe4000f8e18ff */
[----:B------:R-:W-:-:S04]  /*1490*/  SHF.L.U32 R0, R0, 0x1f, RZ ;  /* 0x0000001f00007819 */ /* 0x000fc800000006ff */
[----:B------:R0:W1:Y:S01]  /*14a0*/  SYNCS.PHASECHK.TRANS64.TRYWAIT P1, [R3+URZ], R0 ;  /* 0x00000000030075a7 */ /* 0x000062000802017f */
[----:B------:R-:W-:Y:S05]  /*14b0*/  @!P0 BRA `(.L_x_15) ;  /* 0x0000000000048947 */ /* 0x000fea0003800000 */
[----:B------:R-:W-:Y:S01]  /*14c0*/  BPT.TRAP 0x1 ;  /* 0x000000040000795c */ /* 0x000fe20000300000 */
.L_x_15:
[----:B-1----:R-:W-:Y:S05]  /*14d0*/  @P1 BRA `(.L_x_16) ;  /* 0x0000000000081947 */ /* 0x002fea0003800000 */
[----:B------:R-:W1:Y:S02]  /*14e0*/  SYNCS.PHASECHK.TRANS64.TRYWAIT P1, [R3+URZ], R0 ;  /* 0x00000000030075a7 */ /* 0x000e64000802017f */
[----:B-1----:R-:W-:Y:S05]  /*14f0*/  @!P1 BRA `(.L_x_17) ;  /* 0x0000017400389947 */ /* 0x002fea0003800000 */
.L_x_16:
[----:B------:R-:W2:Y:S02]  /*1500*/  LDL R4, [R1+0xb4] ;  /* 0x0000b40001047983 */ /* 0x000ea40000100800 */
[----:B--2---:R-:W-:-:S13]  /*1510*/  R2UR UR5, R4 ;  /* 0x00000000040572ca */ /* 0x004fda00000e0000 */
[----:B------:R-:W-:-:S04]  /*1520*/  UISETP.LT.AND UP0, UPT, UR5, 0x1, UPT ;  /* 0x000000010500788c */ /* 0x000fc8000bf01270 */
[----:B------:R-:W-:-:S06]  /*1530*/  USEL UR4, UR5, 0x1, UP0 ;  /* 0x0000000105047887 */ /* 0x000fcc0008000000 */
[----:B------:R-:W-:-:S05]  /*1540*/  IMAD.U32 R8, RZ, RZ, UR4 ;  /* 0x00000004ff087e24 */ /* 0x000fca000f8e00ff */
[----:B------:R-:W-:Y:S01]  /*1550*/  IADD3 R8, -R8, UR5, RZ ;  /* 0x0000000508087c10 */ /* 0x000fe2000fffe1ff */
[----:B------:R-:W-:Y:S05]  /*1560*/  WARPSYNC.ALL ;  /* 0x0000000000007948 */ /* 0x000fea0003800000 */
[----:B------:R-:W-:Y:S01]  /*1570*/  ISETP.GE.AND P1, PT, R8, 0x1, PT ;  /* 0x000000010800780c */ /* 0x000fe20003f26270 */
[----:B------:R-:W2:Y:S01]  /*1580*/  LDL R11, [R1+0xa4] ;  /* 0x0000a400010b7983 */ /* 0x000ea20000100800 */
[----:B------:R-:W-:Y:S01]  /*1590*/  R2UR UR4, R17 ;  /* 0x00000000110472ca */ /* 0x000fe200000e0000 */
[----:B------:R-:W-:Y:S01]  /*15a0*/  ULOP3.LUT UR6, UR36, 0x10000, URZ, 0xfc, !UPT ;  /* 0x0001000024067892 */ /* 0x000fe2000f8efc3f */
[----:B------:R-:W-:Y:S01]  /*15b0*/  WARPGROUP.ARRIVE ;  /* 0x00000000000079c5 */ /* 0x000fe20000000000 */
[----:B------:R-:W-:Y:S01]  /*15c0*/  UMOV UR7, 0x80000020 ;  /* 0x8000002000077882 */ /* 0x000fe20000000000 */
[----:B------:R-:W-:Y:S01]  /*15d0*/  UMOV UR19, 0x80000020 ;  /* 0x8000002000137882 */ /* 0x000fe20000000000 */
[----:B------:R-:W-:Y:S01]  /*15e0*/  UMOV UR23, 0x80000020 ;  /* 0x8000002000177882 */ /* 0x000fe20000000000 */
[----:B------:R-:W-:Y:S01]  /*15f0*/  UMOV UR15, 0x80000020 ;  /* 0x80000020000f7882 */ /* 0x000fe20000000000 */
[----:B------:R-:W-:Y:S01]  /*1600*/  IMAD.U32 R6, RZ, RZ, UR6 ;  /* 0x00000006ff067e24 */ /* 0x000fe2000f8e00ff */
[----:B------:R-:W-:Y:S01]  /*1610*/  UMOV UR27, UR19 ;  /* 0x00000013001b7c82 */ /* 0x000fe20008000000 */
[----:B------:R-:W-:Y:S01]  /*1620*/  UMOV UR31, 0x80000020 ;  /* 0x80000020001f7882 */ /* 0x000fe20000000000 */
[----:B------:R-:W-:Y:S01]  /*1630*/  UMOV UR35, 0x80000020 ;  /* 0x8000002000237882 */ /* 0x000fe20000000000 */
[----:B------:R-:W-:Y:S01]  /*1640*/  UMOV UR39, 0x80000020 ;  /* 0x8000002000277882 */ /* 0x000fe20000000000 */
[----:B------:R-:W-:Y:S01]  /*1650*/  UMOV UR43, 0x80000020 ;  /* 0x80000020002b7882 */ /* 0x000fe20000000000 */
[----:B------:R-:W-:Y:S01]  /*1660*/  UIADD3 UR4, UR4, 0x1c180, URZ ;  /* 0x0001c18004047890 */ /* 0x000fe2000fffe03f */
[----:B------:R-:W-:Y:S01]  /*1670*/  UMOV UR47, 0x80000020 ;  /* 0x80000020002f7882 */ /* 0x000fe20000000000 */
[----:B------:R-:W-:-:S02]  /*1680*/  UMOV UR59, 0x80000020 ;  /* 0x80000020003b7882 */ /* 0x000fc40000000000 */
[----:B------:R-:W-:Y:S01]  /*1690*/  USHF.R.U32.HI UR4, URZ, 0x4, UR4 ;  /* 0x000000043f047899 */ /* 0x000fe20008011604 */
[----:B------:R-:W-:Y:S01]  /*16a0*/  UMOV UR51, 0x80000020 ;  /* 0x8000002000337882 */ /* 0x000fe20000000000 */
[----:B------:R-:W-:Y:S02]  /*16b0*/  UMOV UR53, 0x80000020 ;  /* 0x8000002000357882 */ /* 0x000fe40000000000 */
[----:B------:R-:W-:Y:S01]  /*16c0*/  ULOP3.LUT UR4, UR4, 0x3fff, URZ, 0xc0, !UPT ;  /* 0x00003fff04047892 */ /* 0x000fe2000f8ec03f */
[----:B------:R-:W-:-:S03]  /*16d0*/  UMOV UR55, UR51 ;  /* 0x0000003300377c82 */ /* 0x000fc60008000000 */
[----:B------:R-:W-:-:S06]  /*16e0*/  ULOP3.LUT UR4, UR4, 0x10000, URZ, 0xfc, !UPT ;  /* 0x0001000004047892 */ /* 0x000fcc000f8efc3f */
[----:B------:R-:W-:Y:S01]  /*16f0*/  IMAD.U32 R7, RZ, RZ, UR4 ;  /* 0x00000004ff077e24 */ /* 0x000fe2000f8e00ff */
[----:B--2---:R-:W-:-:S13]  /*1700*/  R2UR UR5, R11 ;  /* 0x000000000b0572ca */ /* 0x004fda00000e0000 */
[----:B------:R-:W-:Y:S02]  /*1710*/  ULEA UR60, UR5, UR6, 0xa ;  /* 0x00000006053c7291 */ /* 0x000fe4000f8e503f */
[----:B------:R-:W-:Y:S02]  /*1720*/  UIMAD UR6, UR5, 0x3c0, UR4 ;  /* 0x000003c0050678a4 */ /* 0x000fe4000f8e0204 */
[----:B------:R-:W-:Y:S01]  /*1730*/  UIADD3 UR50, UR60, 0x2, URZ ;  /* 0x000000023c327890 */ /* 0x000fe2000fffe03f */
[----:B------:R-:W-:Y:S02]  /*1740*/  UMOV UR5, 0x80000020 ;  /* 0x8000002000057882 */ /* 0x000fe40000000000 */
[----:B------:R-:W-:Y:S01]  /*1750*/  UMOV UR4, UR60 ;  /* 0x0000003c00047c82 */ /* 0x000fe20008000000 */
[----:B------:R-:W-:Y:S01]  /*1760*/  UIADD3 UR10, UR6, 0x40, URZ ;  /* 0x00000040060a7890 */ /* 0x000fe2000fffe03f */
[----:B------:R-:W-:Y:S02]  /*1770*/  UMOV UR16, UR4 ;  /* 0x0000000400107c82 */ /* 0x000fe40008000000 */
[----:B------:R-:W-:Y:S01]  /*1780*/  HGMMA.64x16x16.F32 R20, gdesc[UR4], RZ, !UPT, gsb0 ;  /* 0x00200000041479f0 */ /* 0x000fe2000c0008ff */
[----:B------:R-:W-:Y:S01]  /*1790*/  UMOV UR17, UR5 ;  /* 0x0000000500117c82 */ /* 0x000fe20008000000 */
[----:B------:R-:W-:-:S02]  /*17a0*/  UIADD3 UR11, UR6, 0x80, URZ ;  /* 0x00000080060b7890 */ /* 0x000fc4000fffe03f */
[----:B------:R-:W-:Y:S01]  /*17b0*/  UMOV UR18, UR10 ;  /* 0x0000000a00127c82 */ /* 0x000fe20008000000 */
[----:B------:R-:W-:Y:S01]  /*17c0*/  UMOV UR20, UR4 ;  /* 0x0000000400147c82 */ /* 0x000fe20008000000 */
[----:B------:R-:W-:Y:S01]  /*17d0*/  UMOV UR21, UR5 ;  /* 0x0000000500157c82 */ /* 0x000fe20008000000 */
[----:B------:R-:W-:Y:S02]  /*17e0*/  UIADD3 UR10, UR6, 0xc0, URZ ;  /* 0x000000c0060a7890 */ /* 0x000fe4000fffe03f */
[----:B------:R-:W-:Y:S01]  /*17f0*/  UMOV UR22, UR11 ;  /* 0x0000000b00167c82 */ /* 0x000fe20008000000 */
[----:B------:R-:W-:Y:S01]  /*1800*/  UMOV UR8, UR4 ;  /* 0x0000000400087c82 */ /* 0x000fe20008000000 */
[----:B------:R-:W-:Y:S01]  /*1810*/  UMOV UR9, UR5 ;  /* 0x0000000500097c82 */ /* 0x000fe20008000000 */
[----:B------:R-:W-:Y:S01]  /*1820*/  UMOV UR11, 0x80000020 ;  /* 0x80000020000b7882 */ /* 0x000fe20000000000 */
[----:B------:R-:W-:Y:S01]  /*1830*/  UIADD3 UR14, UR6, 0x100, URZ ;  /* 0x00000100060e7890 */ /* 0x000fe2000fffe03f */
[----:B------:R-:W-:Y:S01]  /*1840*/  UMOV UR12, UR4 ;  /* 0x00000004000c7c82 */ /* 0x000fe20008000000 */
[----:B------:R-:W-:Y:S01]  /*1850*/  UMOV UR13, UR5 ;  /* 0x00000005000d7c82 */ /* 0x000fe20008000000 */
[----:B------:R-:W-:Y:S01]  /*1860*/  UMOV UR26, UR18 ;  /* 0x00000012001a7c82 */ /* 0x000fe20008000000 */
[----:B------:R-:W-:Y:S01]  /*1870*/  UMOV UR24, UR4 ;  /* 0x0000000400187c82 */ /* 0x000fe20008000000 */
[----:B------:R-:W-:Y:S01]  /*1880*/  UMOV UR25, UR5 ;  /* 0x0000000500197c82 */ /* 0x000fe20008000000 */
[----:B------:R-:W-:Y:S01]  /*1890*/  UIADD3 UR30, UR6, 0x200, URZ ;  /* 0x00000200061e7890 */ /* 0x000fe2000fffe03f */
        /* <DEDUP_REMOVED lines=17> */
[----:B------:R-:W-:Y:S01]  /*19b0*/  UMOV UR48, UR4 ;  /* 0x0000000400307c82 */ /* 0x000fe20008000000 */
[----:B------:R-:W-:Y:S01]  /*19c0*/  UMOV UR49, UR5 ;  /* 0x0000000500317c82 */ /* 0x000fe20008000000 */
[----:B------:R-:W-:Y:S01]  /*19d0*/  UIADD3 UR52, UR60, 0x200, URZ ;  /* 0x000002003c347890 */ /* 0x000fe2000fffe03f */
[----:B------:R-:W-:-:S02]  /*19e0*/  WARPGROUP.DEPBAR.LE gsb0, 0x0 ;  /* 0x00008000000079c5 */ /* 0x000fc40000010000 */
[----:B------:R-:W-:Y:S01]  /*19f0*/  WARPGROUP.ARRIVE ;  /* 0x00000000000079c5 */ /* 0x000fe20000000000 */
[----:B------:R-:W-:Y:S02]  /*1a00*/  IMAD.MOV.U32 R13, RZ, RZ, R20 ;  /* 0x000000ffff0d7224 */ /* 0x000fe400078e0014 */
[----:B------:R-:W-:Y:S02]  /*1a10*/  IMAD.MOV.U32 R12, RZ, RZ, R21 ;  /* 0x000000ffff0c7224 */ /* 0x000fe400078e0015 */
[----:B------:R-:W-:Y:S01]  /*1a20*/  IMAD.MOV.U32 R5, RZ, RZ, R24 ;  /* 0x000000ffff057224 */ /* 0x000fe200078e0018 */
[----:B------:R-:W-:Y:S01]  /*1a30*/  HGMMA.64x16x16.F32 R28, gdesc[UR16], RZ, !UPT, gsb0 ;  /* 0x00200000101c79f0 */ /* 0x000fe2000c0008ff */
[----:B------:R-:W-:Y:S01]  /*1a40*/  UIADD3 UR18, UR6, 0x140, URZ ;  /* 0x0000014006127890 */ /* 0x000fe2000fffe03f */
[----:B------:R-:W-:Y:S01]  /*1a50*/  IMAD.MOV.U32 R4, RZ, RZ, R25 ;  /* 0x000000ffff047224 */ /* 0x000fe200078e0019 */
[----:B------:R-:W-:Y:S01]  /*1a60*/  UMOV UR16, UR4 ;  /* 0x0000000400107c82 */ /* 0x000fe20008000000 */
[----:B------:R-:W-:Y:S01]  /*1a70*/  UMOV UR17, UR5 ;  /* 0x0000000500117c82 */ /* 0x000fe20008000000 */
[----:B------:R-:W-:Y:S01]  /*1a80*/  UMOV UR19, 0x80000020 ;  /* 0x8000002000137882 */ /* 0x000fe20000000000 */
[----:B------:R-:W-:-:S02]  /*1a90*/  IMAD.MOV.U32 R10, RZ, RZ, R22 ;  /* 0x000000ffff0a7224 */ /* 0x000fc400078e0016 */
[----:B------:R-:W-:Y:S02]  /*1aa0*/  IMAD.MOV.U32 R9, RZ, RZ, R23 ;  /* 0x000000ffff097224 */ /* 0x000fe400078e0017 */
[----:B01----:R-:W-:Y:S02]  /*1ab0*/  IMAD.MOV.U32 R3, RZ, RZ, R26 ;  /* 0x000000ffff037224 */ /* 0x003fe400078e001a */
[----:B------:R-:W-:Y:S01]  /*1ac0*/  IMAD.MOV.U32 R0, RZ, RZ, R27 ;  /* 0x000000ffff007224 */ /* 0x000fe200078e001b */
[----:B------:R-:W-:Y:S02]  /*1ad0*/  WARPGROUP.DEPBAR.LE gsb0, 0x0 ;  /* 0x00008000000079c5 */ /* 0x000fe40000010000 */
[----:B------:R-:W-:Y:S01]  /*1ae0*/  WARPGROUP.ARRIVE ;  /* 0x00000000000079c5 */ /* 0x000fe20000000000 */
[----:B------:R-:W-:Y:S02]  /*1af0*/  IMAD.MOV.U32 R21, RZ, RZ, R32 ;  /* 0x000000ffff157224 */ /* 0x000fe400078e0020 */
[----:B------:R-:W-:-:S02]  /*1b00*/  IMAD.MOV.U32 R20, RZ, RZ, R33 ;  /* 0x000000ffff147224 */ /* 0x000fc400078e0021 */
[----:B------:R-:W-:Y:S01]  /*1b10*/  IMAD.MOV.U32 R15, RZ, RZ, R34 ;  /* 0x000000ffff0f7224 */ /* 0x000fe200078e0022 */
[----:B------:R-:W-:Y:S01]  /*1b20*/  HGMMA.64x16x16.F32 R224, gdesc[UR20], RZ, !UPT, gsb0 ;  /* 0x0020000014e079f0 */ /* 0x000fe2000c0008ff */
[----:B------:R-:W-:Y:S01]  /*1b30*/  UMOV UR20, UR4 ;  /* 0x0000000400147c82 */ /* 0x000fe20008000000 */
[----:B------:R-:W-:Y:S01]  /*1b40*/  UMOV UR21, UR5 ;  /* 0x0000000500157c82 */ /* 0x000fe20008000000 */
[----:B------:R-:W-:Y:S01]  /*1b50*/  UIADD3 UR4, UR6, 0x380, URZ ;  /* 0x0000038006047890 */ /* 0x000fe2000fffe03f */
[----:B------:R-:W-:Y:S01]  /*1b60*/  IMAD.MOV.U32 R14, RZ, RZ, R35 ;  /* 0x000000ffff0e7224 */ /* 0x000fe200078e0023 */
[----:B------:R-:W-:Y:S01]  /*1b70*/  UMOV UR5, UR53 ;  /* 0x0000003500057c82 */ /* 0x000fe20008000000 */
[----:B------:R-:W-:Y:S02]  /*1b80*/  IMAD.MOV.U32 R25, RZ, RZ, R28 ;  /* 0x000000ffff197224 */ /* 0x000fe400078e001c */
[----:B------:R-:W-:Y:S02]  /*1b90*/  IMAD.MOV.U32 R24, RZ, RZ, R29 ;  /* 0x000000ffff187224 */ /* 0x000fe400078e001d */
[----:B------:R-:W-:-:S02]  /*1ba0*/  IMAD.MOV.U32 R23, RZ, RZ, R30 ;  /* 0x000000ffff177224 */ /* 0x000fc400078e001e */
[----:B------:R-:W-:Y:S01]  /*1bb0*/  IMAD.MOV.U32 R22, RZ, RZ, R31 ;  /* 0x000000ffff167224 */ /* 0x000fe200078e001f */
[----:B------:R-:W-:Y:S02]  /*1bc0*/  WARPGROUP.DEPBAR.LE gsb0, 0x0 ;  /* 0x00008000000079c5 */ /* 0x000fe40000010000 */
[----:B------:R-:W-:Y:S01]  /*1bd0*/  WARPGROUP.ARRIVE ;  /* 0x00000000000079c5 */ /* 0x000fe20000000000 */
[----:B------:R0:W-:Y:S04]  /*1be0*/  STL.64 [R1+0x100], R230 ;  /* 0x000100e601007387 */ /* 0x0001e80000100a00 */
[----:B------:R1:W-:Y:S01]  /*1bf0*/  STL.64 [R1+0xf8], R228 ;  /* 0x0000f8e401007387 */ /* 0x0003e20000100a00 */
[----:B------:R-:W-:Y:S01]  /*1c00*/  HGMMA.64x16x16.F32 R208, gdesc[UR8], RZ, !UPT, gsb0 ;  /* 0x0020000008d079f0 */ /* 0x000fe2000c0008ff */
[----:B------:R-:W-:Y:S01]  /*1c10*/  UMOV UR8, UR50 ;  /* 0x0000003200087c82 */ /* 0x000fe20008000000 */
[----:B------:R-:W-:Y:S01]  /*1c20*/  UMOV UR50, UR4 ;  /* 0x0000000400327c82 */ /* 0x000fe20008000000 */
[----:B------:R2:W-:Y:S01]  /*1c30*/  STL.64 [R1+0xf0], R226 ;  /* 0x0000f0e201007387 */ /* 0x0005e20000100a00 */
[----:B------:R-:W-:Y:S01]  /*1c40*/  UMOV UR54, UR50 ;  /* 0x0000003200367c82 */ /* 0x000fe20008000000 */
[----:B------:R-:W-:Y:S01]  /*1c50*/  UMOV UR9, 0x80000020 ;  /* 0x8000002000097882 */ /* 0x000fe20000000000 */
[----:B------:R-:W-:Y:S01]  /*1c60*/  UMOV UR4, UR52 ;  /* 0x0000003400047c82 */ /* 0x000fe20008000000 */
[----:B------:R3:W-:Y:S01]  /*1c70*/  STL.64 [R1+0xe8], R224 ;  /* 0x0000e8e001007387 */ /* 0x0007e20000100a00 */
[----:B0-----:R-:W-:-:S02]  /*1c80*/  IMAD.MOV.U32 R230, RZ, RZ, R15 ;  /* 0x000000ffffe67224 */ /* 0x001fc400078e000f */
[----:B------:R-:W-:Y:S02]  /*1c90*/  IMAD.MOV.U32 R231, RZ, RZ, R14 ;  /* 0x000000ffffe77224 */ /* 0x000fe400078e000e */
[----:B-1----:R-:W-:Y:S02]  /*1ca0*/  IMAD.MOV.U32 R228, RZ, RZ, R21 ;  /* 0x000000ffffe47224 */ /* 0x002fe400078e0015 */
[----:B------:R-:W-:Y:S01]  /*1cb0*/  IMAD.MOV.U32 R229, RZ, RZ, R20 ;  /* 0x000000ffffe57224 */ /* 0x000fe200078e0014 */
[----:B------:R0:W-:Y:S01]  /*1cc0*/  STL.64 [R1+0x120], R230 ;  /* 0x000120e601007387 */ /* 0x0001e20000100a00 */
[----:B--2---:R-:W-:Y:S02]  /*1cd0*/  IMAD.MOV.U32 R226, RZ, RZ, R23 ;  /* 0x000000ffffe27224 */ /* 0x004fe400078e0017 */
[----:B------:R-:W-:Y:S01]  /*1ce0*/  IMAD.MOV.U32 R227, RZ, RZ, R22 ;  /* 0x000000ffffe37224 */ /* 0x000fe200078e0016 */
[----:B------:R1:W-:Y:S01]  /*1cf0*/  STL.64 [R1+0x118], R228 ;  /* 0x000118e401007387 */ /* 0x0003e20000100a00 */
[----:B---3--:R-:W-:-:S02]  /*1d00*/  IMAD.MOV.U32 R224, RZ, RZ, R25 ;  /* 0x000000ffffe07224 */ /* 0x008fc400078e0019 */
[----:B------:R-:W-:Y:S01]  /*1d10*/  IMAD.MOV.U32 R225, RZ, RZ, R24 ;  /* 0x000000ffffe17224 */ /* 0x000fe200078e0018 */
[----:B------:R2:W-:Y:S01]  /*1d20*/  STL.64 [R1+0x110], R226 ;  /* 0x000110e201007387 */ /* 0x0005e20000100a00 */
[----:B0-----:R-:W-:-:S03]  /*1d30*/  IMAD.MOV.U32 R230, RZ, RZ, R3 ;  /* 0x000000ffffe67224 */ /* 0x001fc600078e0003 */
[----:B------:R0:W-:Y:S01]  /*1d40*/  STL.64 [R1+0x108], R224 ;  /* 0x000108e001007387 */ /* 0x0001e20000100a00 */
[----:B------:R-:W-:Y:S02]  /*1d50*/  IMAD.MOV.U32 R231, RZ, RZ, R0 ;  /* 0x000000ffffe77224 */ /* 0x000fe400078e0000 */
[----:B-1----:R-:W-:Y:S01]  /*1d60*/  IMAD.MOV.U32 R228, RZ, RZ, R5 ;  /* 0x000000ffffe47224 */ /* 0x002fe200078e0005 */
[----:B------:R-:W-:Y:S01]  /*1d70*/  MOV R5, UR52 ;  /* 0x0000003400057c02 */ /* 0x000fe20008000f00 */
[----:B------:R-:W-:Y:S01]  /*1d80*/  IMAD.MOV.U32 R229, RZ, RZ, R4 ;  /* 0x000000ffffe57224 */ /* 0x000fe200078e0004 */
[----:B------:R-:W-:Y:S01]  /*1d90*/  MOV R4, UR53 ;  /* 0x0000003500047c02 */ /* 0x000fe20008000f00 */
[----:B--2---:R-:W-:Y:S01]  /*1da0*/  IMAD.MOV.U32 R226, RZ, RZ, R10 ;  /* 0x000000ffffe27224 */ /* 0x004fe200078e000a */
[----:B------:R-:W-:Y:S01]  /*1db0*/  MOV R10, UR6 ;  /* 0x00000006000a7c02 */ /* 0x000fe20008000f00 */
[----:B------:R-:W-:Y:S01]  /*1dc0*/  IMAD.MOV.U32 R227, RZ, RZ, R9 ;  /* 0x000000ffffe37224 */ /* 0x000fe200078e0009 */
[----:B------:R-:W-:Y:S01]  /*1dd0*/  MOV R9, UR7 ;  /* 0x0000000700097c02 */ /* 0x000fe20008000f00 */
[----:B------:R-:W-:Y:S01]  /*1de0*/  UMOV UR7, UR53 ;  /* 0x0000003500077c82 */ /* 0x000fe20008000000 */
[----:B------:R-:W-:Y:S01]  /*1df0*/  STL.64 [R1+0x140], R230 ;  /* 0x000140e601007387 */ /* 0x000fe20000100a00 */
[----:B0-----:R-:W-:-:S02]  /*1e00*/  IMAD.MOV.U32 R224, RZ, RZ, R13 ;  /* 0x000000ffffe07224 */ /* 0x001fc400078e000d */
[----:B------:R-:W-:Y:S01]  /*1e10*/  IMAD.MOV.U32 R225, RZ, RZ, R12 ;  /* 0x000000ffffe17224 */ /* 0x000fe200078e000c */
[----:B------:R0:W-:Y:S04]  /*1e20*/  STL.64 [R1+0x138], R228 ;  /* 0x000138e401007387 */ /* 0x0001e80000100a00 */
[----:B------:R-:W-:Y:S01]  /*1e30*/  STL.64 [R1+0x130], R226 ;  /* 0x000130e201007387 */ /* 0x000fe20000100a00 */
[----:B------:R-:W-:Y:S02]  /*1e40*/  WARPGROUP.DEPBAR.LE gsb0, 0x0 ;  /* 0x00008000000079c5 */ /* 0x000fe40000010000 */
[----:B------:R-:W-:Y:S01]  /*1e50*/  WARPGROUP.ARRIVE ;  /* 0x00000000000079c5 */ /* 0x000fe20000000000 */
[----:B------:R1:W-:Y:S05]  /*1e60*/  STL.64 [R1+0x128], R224 ;  /* 0x000128e001007387 */ /* 0x0003ea0000100a00 */
[----:B------:R-:W-:Y:S01]  /*1e70*/  HGMMA.64x16x16.F32 R192, gdesc[UR12], RZ, !UPT, gsb0 ;  /* 0x002000000cc079f0 */ /* 0x000fe2000c0008ff */
[----:B------:R-:W-:Y:S01]  /*1e80*/  UMOV UR12, UR22 ;  /* 0x00000016000c7c82 */ /* 0x000fe20008000000 */
[----:B------:R-:W-:Y:S01]  /*1e90*/  UIADD3 UR22, UR6, 0x180, URZ ;  /* 0x0000018006167890 */ /* 0x000fe2000fffe03f */
[----:B------:R-:W-:Y:S01]  /*1ea0*/  UMOV UR13, UR23 ;  /* 0x00000017000d7c82 */ /* 0x000fe20008000000 */
[----:B------:R-:W-:Y:S01]  /*1eb0*/  UMOV UR23, 0x80000020 ;  /* 0x8000002000177882 */ /* 0x000fe20000000000 */
[----:B------:R-:W-:-:S02]  /*1ec0*/  WARPGROUP.DEPBAR.LE gsb0, 0x0 ;  /* 0x00008000000079c5 */ /* 0x000fc40000010000 */
[----:B------:R-:W-:-:S06]  /*1ed0*/  WARPGROUP.ARRIVE ;  /* 0x00000000000079c5 */ /* 0x000fcc0000000000 */
[----:B------:R-:W-:Y:S01]  /*1ee0*/  HGMMA.64x16x16.F32 R176, gdesc[UR16], RZ, !UPT, gsb0 ;  /* 0x0020000010b079f0 */ /* 0x000fe2000c0008ff */
[----:B------:R-:W-:Y:S01]  /*1ef0*/  UMOV UR16, UR26 ;  /* 0x0000001a00107c82 */ /* 0x000fe20008000000 */
[----:B------:R-:W-:Y:S01]  /*1f00*/  UIADD3 UR26, UR6, 0x1c0, URZ ;  /* 0x000001c0061a7890 */ /* 0x000fe2000fffe03f */
[----:B------:R-:W-:Y:S01]  /*1f10*/  UMOV UR17, UR27 ;  /* 0x0000001b00117c82 */ /* 0x000fe20008000000 */
[----:B------:R-:W-:Y:S01]  /*1f20*/  UMOV UR27, 0x80000020 ;  /* 0x80000020001b7882 */ /* 0x000fe20000000000 */
[----:B------:R-:W-:Y:S01]  /*1f30*/  UMOV UR6, UR52 ;  /* 0x0000003400067c82 */ /* 0x000fe20008000000 */
[----:B------:R-:W-:Y:S02]  /*1f40*/  WARPGROUP.DEPBAR.LE gsb0, 0x0 ;  /* 0x00008000000079c5 */ /* 0x000fe40000010000 */
[----:B------:R-:W-:-:S06]  /*1f50*/  WARPGROUP.ARRIVE ;  /* 0x00000000000079c5 */ /* 0x000fcc0000000000 */
[----:B------:R-:W-:Y:S01]  /*1f60*/  HGMMA.64x16x16.F32 R160, gdesc[UR20], RZ, !UPT, gsb0 ;  /* 0x0020000014a079f0 */ /* 0x000fe2000c0008ff */
[----:B------:R-:W-:Y:S01]  /*1f70*/  UMOV UR20, UR52 ;  /* 0x0000003400147c82 */ /* 0x000fe20008000000 */
        /* <DEDUP_REMOVED lines=41> */
[----:B------:R-:W-:Y:S01]  /*2210*/  UMOV UR50, UR16 ;  /* 0x0000001000327c82 */ /* 0x000fe20008000000 */
[----:B------:R-:W-:Y:S01]  /*2220*/  UMOV UR51, UR17 ;  /* 0x0000001100337c82 */ /* 0x000fe20008000000 */
[----:B------:R-:W-:Y:S01]  /*2230*/  UMOV UR16, UR8 ;  /* 0x0000000800107c82 */ /* 0x000fe20008000000 */
[----:B------:R-:W-:Y:S01]  /*2240*/  UMOV UR17, UR9 ;  /* 0x0000000900117c82 */ /* 0x000fe20008000000 */
[----:B------:R-:W-:Y:S02]  /*2250*/  WARPGROUP.DEPBAR.LE gsb0, 0x0 ;  /* 0x00008000000079c5 */ /* 0x000fe40000010000 */
[----:B------:R-:W-:-:S06]  /*2260*/  WARPGROUP.ARRIVE ;  /* 0x00000000000079c5 */ /* 0x000fcc0000000000 */
[----:B------:R-:W-:Y:S01]  /*2270*/  HGMMA.64x16x16.F32 R24, gdesc[UR52], RZ, !UPT, gsb0 ;  /* 0x00200000341879f0 */ /* 0x000fe2000c0008ff */
[----:B------:R-:W-:Y:S01]  /*2280*/  UMOV UR54, UR10 ;  /* 0x0000000a00367c82 */ /* 0x000fe20008000000 */
[----:B------:R-:W-:Y:S01]  /*2290*/  UMOV UR55, UR11 ;  /* 0x0000000b00377c82 */ /* 0x000fe20008000000 */
[----:B------:R-:W-:Y:S01]  /*22a0*/  UMOV UR11, 0x80000020 ;  /* 0x80000020000b7882 */ /* 0x000fe20000000000 */
        /* <DEDUP_REMOVED lines=18> */
[----:B------:R-:W-:Y:S01]  /*23d0*/  UMOV UR12, UR8 ;  /* 0x00000008000c7c82 */ /* 0x000fe20008000000 */
[----:B------:R-:W-:Y:S01]  /*23e0*/  UMOV UR13, UR9 ;  /* 0x00000009000d7c82 */ /* 0x000fe20008000000 */
[----:B------:R-:W-:Y:S01]  /*23f0*/  UMOV UR19, 0x80000020 ;  /* 0x8000002000137882 */ /* 0x000fe20000000000 */
        /* <DEDUP_REMOVED lines=15> */
[----:B------:R-:W-:-:S02]  /*24f0*/  WARPGROUP.DEPBAR.LE gsb0, 0x0 ;  /* 0x00008000000079c5 */ /* 0x000fc40000010000 */
[----:B------:R-:W-:-:S06]  /*2500*/  WARPGROUP.ARRIVE ;  /* 0x00000000000079c5 */ /* 0x000fcc0000000000 */
[----:B------:R-:W-:Y:S01]  /*2510*/  HGMMA.64x16x16.F32 R104, gdesc[UR32], RZ, !UPT, gsb0 ;  /* 0x00200000206879f0 */ /* 0x000fe2000c0008ff */
        /* <DEDUP_REMOVED lines=13> */
[----:B------:R-:W-:Y:S01]  /*25f0*/  MOV R0, UR24 ;  /* 0x0000001800007c02 */ /* 0x000fe20008000f00 */
[----:B------:R-:W-:Y:S01]  /*2600*/  UMOV UR24, UR6 ;  /* 0x0000000600187c82 */ /* 0x000fe20008000000 */
[----:B------:R-:W-:Y:S01]  /*2610*/  MOV R3, UR25 ;  /* 0x0000001900037c02 */ /* 0x000fe20008000f00 */
        /* <DEDUP_REMOVED lines=9> */
[----:B------:R-:W-:Y:S01]  /*26b0*/  UMOV UR35, 0x80000020 ;  /* 0x8000002000237882 */ /* 0x000fe20000000000 */
[----:B------:R-:W-:Y:S01]  /*26c0*/  UMOV UR36, UR8 ;  /* 0x0000000800247c82 */ /* 0x000fe20008000000 */
[----:B------:R-:W-:Y:S01]  /*26d0*/  UMOV UR37, UR9 ;  /* 0x0000000900257c82 */ /* 0x000fe20008000000 */
[----:B------:R-:W-:Y:S02]  /*26e0*/  WARPGROUP.DEPBAR.LE gsb0, 0x0 ;  /* 0x00008000000079c5 */ /* 0x000fe40000010000 */
        /* <DEDUP_REMOVED lines=9> */
[----:B------:R-:W-:Y:S01]  /*2780*/  R2UR UR7, R9 ;  /* 0x00000000090772ca */ /* 0x000fe200000e0000 */
[----:B------:R-:W-:Y:S01]  /*2790*/  UMOV UR47, 0x80000020 ;  /* 0x80000020002f7882 */ /* 0x000fe20000000000 */
[----:B------:R-:W-:Y:S01]  /*27a0*/  R2UR UR6, R10 ;  /* 0x000000000a0672ca */ /* 0x000fe200000e0000 */
[----:B------:R-:W-:Y:S01]  /*27b0*/  UMOV UR4, UR8 ;  /* 0x0000000800047c82 */ /* 0x000fe20008000000 */
[----:B------:R-:W-:-:S11]  /*27c0*/  UMOV UR5, UR9 ;  /* 0x0000000900057c82 */ /* 0x000fd60008000000 */
[----:B------:R-:W-:Y:S02]  /*27d0*/  UIADD3 UR15, UR6, 0x2, URZ ;  /* 0x00000002060f7890 */ /* 0x000fe4000fffe03f */
[----:B------:R-:W-:Y:S02]  /*27e0*/  UIADD3 UR14, UR6, 0x42, URZ ;  /* 0x00000042060e7890 */ /* 0x000fe4000fffe03f */
[----:B------:R-:W-:-:S03]  /*27f0*/  UIADD3 UR58, UR6, 0x82, URZ ;  /* 0x00000082063a7890 */ /* 0x000fc6000fffe03f */
[----:B------:R-:W-:Y:S01]  /*2800*/  UMOV UR10, UR15 ;  /* 0x0000000f000a7c82 */ /* 0x000fe20008000000 */
[----:B------:R-:W-:Y:S02]  /*2810*/  WARPGROUP.DEPBAR.LE gsb0, 0x0 ;  /* 0x00008000000079c5 */ /* 0x000fe40000010000 */
[----:B------:R-:W-:-:S06]  /*2820*/  WARPGROUP.ARRIVE ;  /* 0x00000000000079c5 */ /* 0x000fcc0000000000 */
[----:B------:R-:W-:Y:S01]  /*2830*/  HGMMA.64x16x16.F32 R200, gdesc[UR52], RZ, !UPT, gsb0 ;  /* 0x0020000034c879f0 */ /* 0x000fe2000c0008ff */
[----:B------:R-:W-:Y:S01]  /*2840*/  R2UR UR53, R4 ;  /* 0x00000000043572ca */ /* 0x000fe200000e0000 */
[----:B------:R-:W-:Y:S01]  /*2850*/  UMOV UR54, UR6 ;  /* 0x0000000600367c82 */ /* 0x000fe20008000000 */
[----:B------:R-:W-:Y:S01]  /*2860*/  R2UR UR52, R5 ;  /* 0x00000000053472ca */ /* 0x000fe200000e0000 */
[----:B------:R-:W-:Y:S01]  /*2870*/  UMOV UR55, UR7 ;  /* 0x0000000700377c82 */ /* 0x000fe20008000000 */
[----:B------:R-:W-:Y:S02]  /*2880*/  WARPGROUP.DEPBAR.LE gsb0, 0x0 ;  /* 0x00008000000079c5 */ /* 0x000fe40000010000 */
[----:B------:R-:W-:-:S06]  /*2890*/  WARPGROUP.ARRIVE ;  /* 0x00000000000079c5 */ /* 0x000fcc0000000000 */
[----:B------:R-:W-:Y:S01]  /*28a0*/  HGMMA.64x16x16.F32 R216, gdesc[UR24], RZ, !UPT, gsb0 ;  /* 0x0020000018d879f0 */ /* 0x000fe2000c0008ff */
[----:B------:R-:W-:Y:S01]  /*28b0*/  UIADD3 UR7, UR6, 0xc2, URZ ;  /* 0x000000c206077890 */ /* 0x000fe2000fffe03f */
[----:B------:R-:W-:Y:S01]  /*28c0*/  R2UR UR25, R3 ;  /* 0x00000000031972ca */ /* 0x000fe200000e0000 */
[----:B------:R-:W-:Y:S01]  /*28d0*/  UIADD3 UR18, UR6, 0x102, URZ ;  /* 0x0000010206127890 */ /* 0x000fe2000fffe03f */
[----:B------:R-:W-:Y:S01]  /*28e0*/  R2UR UR24, R0 ;  /* 0x00000000001872ca */ /* 0x000fe200000e0000 */
[----:B------:R-:W-:Y:S02]  /*28f0*/  WARPGROUP.DEPBAR.LE gsb0, 0x0 ;  /* 0x00008000000079c5 */ /* 0x000fe40000010000 */
[----:B0-----:R-:W-:-:S06]  /*2900*/  WARPGROUP.ARRIVE ;  /* 0x00000000000079c5 */ /* 0x001fcc0000000000 */
[----:B------:R-:W-:Y:S01]  /*2910*/  HGMMA.64x16x16.F32 R228, gdesc[UR48], RZ, !UPT, gsb0 ;  /* 0x0020000030e479f0 */ /* 0x000fe2000c0008ff */
[----:B------:R-:W-:Y:S01]  /*2920*/  UMOV UR48, UR8 ;  /* 0x0000000800307c82 */ /* 0x000fe20008000000 */
[----:B------:R-:W-:Y:S01]  /*2930*/  UMOV UR49, UR9 ;  /* 0x0000000900317c82 */ /* 0x000fe20008000000 */
[----:B------:R-:W-:Y:S02]  /*2940*/  WARPGROUP.DEPBAR.LE gsb0, 0x0 ;  /* 0x00008000000079c5 */ /* 0x000fe40000010000 */
[----:B------:R-:W-:Y:S02]  /*2950*/  IMAD.MOV.U32 R13, RZ, RZ, R228 ;  /* 0x000000ffff0d7224 */ /* 0x000fe400078e00e4 */
[----:B------:R-:W-:Y:S02]  /*2960*/  IMAD.MOV.U32 R12, RZ, RZ, R229 ;  /* 0x000000ffff0c7224 */ /* 0x000fe400078e00e5 */
[----:B------:R-:W-:Y:S02]  /*2970*/  IMAD.MOV.U32 R10, RZ, RZ, R230 ;  /* 0x000000ffff0a7224 */ /* 0x000fe400078e00e6 */
[----:B------:R-:W-:-:S02]  /*2980*/  IMAD.MOV.U32 R9, RZ, RZ, R231 ;  /* 0x000000ffff097224 */ /* 0x000fc400078e00e7 */
[----:B-1----:R-:W-:Y:S01]  /*2990*/  WARPGROUP.ARRIVE ;  /* 0x00000000000079c5 */ /* 0x002fe20000000000 */
[----:B------:R-:W-:Y:S02]  /*29a0*/  IMAD.MOV.U32 R5, RZ, RZ, R232 ;  /* 0x000000ffff057224 */ /* 0x000fe400078e00e8 */
[----:B------:R-:W-:Y:S01]  /*29b0*/  IMAD.MOV.U32 R4, RZ, RZ, R233 ;  /* 0x000000ffff047224 */ /* 0x000fe200078e00e9 */
[----:B------:R-:W-:Y:S01]  /*29c0*/  UMOV UR50, UR14 ;  /* 0x0000000e00327c82 */ /* 0x000fe20008000000 */
[----:B------:R-:W-:Y:S01]  /*29d0*/  UMOV UR51, 0x80000020 ;  /* 0x8000002000337882 */ /* 0x000fe20000000000 */
[----:B------:R-:W-:Y:S01]  /*29e0*/  HGMMA.64x16x16.F32 R224, gdesc[UR52], RZ, !UPT, gsb0 ;  /* 0x0020000034e079f0 */ /* 0x000fe2000c0008ff */
[----:B------:R-:W-:Y:S01]  /*29f0*/  UIADD3 UR22, UR6, 0x142, URZ ;  /* 0x0000014206167890 */ /* 0x000fe2000fffe03f */
[----:B------:R-:W-:Y:S01]  /*2a00*/  IMAD.MOV.U32 R3, RZ, RZ, R234 ;  /* 0x000000ffff037224 */ /* 0x000fe200078e00ea */
[----:B------:R-:W-:Y:S01]  /*2a10*/  UIADD3 UR26, UR6, 0x182, URZ ;  /* 0x00000182061a7890 */ /* 0x000fe2000fffe03f */
[----:B------:R-:W-:Y:S01]  /*2a20*/  IMAD.MOV.U32 R0, RZ, RZ, R235 ;  /* 0x000000ffff007224 */ /* 0x000fe200078e00eb */
[----:B------:R-:W-:-:S02]  /*2a30*/  WARPGROUP.DEPBAR.LE gsb0, 0x0 ;  /* 0x00008000000079c5 */ /* 0x000fc40000010000 */
[----:B------:R-:W-:Y:S02]  /*2a40*/  IMAD.MOV.U32 R15, RZ, RZ, R230 ;  /* 0x000000ffff0f7224 */ /* 0x000fe400078e00e6 */
[----:B------:R-:W-:Y:S02]  /*2a50*/  IMAD.MOV.U32 R14, RZ, RZ, R231 ;  /* 0x000000ffff0e7224 */ /* 0x000fe400078e00e7 */
[----:B------:R-:W-:Y:S01]  /*2a60*/  IMAD.MOV.U32 R21, RZ, RZ, R228 ;  /* 0x000000ffff157224 */ /* 0x000fe200078e00e4 */
[----:B------:R-:W2:Y:S01]  /*2a70*/  LDL.LU.64 R230, [R1+0x140] ;  /* 0x0001400001e67983 */ /* 0x000ea20000300a00 */
[----:B------:R-:W-:Y:S02]  /*2a80*/  IMAD.MOV.U32 R20, RZ, RZ, R229 ;  /* 0x000000ffff147224 */ /* 0x000fe400078e00e5 */
[----:B------:R-:W-:Y:S01]  /*2a90*/  IMAD.MOV.U32 R23, RZ, RZ, R226 ;  /* 0x000000ffff177224 */ /* 0x000fe200078e00e2 */
[----:B------:R-:W2:Y:S01]  /*2aa0*/  LDL.LU.64 R228, [R1+0x138] ;  /* 0x0001380001e47983 */ /* 0x000ea20000300a00 */
[----:B------:R-:W-:-:S02]  /*2ab0*/  IMAD.MOV.U32 R22, RZ, RZ, R227 ;  /* 0x000000ffff167224 */ /* 0x000fc400078e00e3 */
[----:B------:R-:W-:Y:S01]  /*2ac0*/  IMAD.MOV.U32 R233, RZ, RZ, R224 ;  /* 0x000000ffffe97224 */ /* 0x000fe200078e00e0 */
[----:B------:R-:W2:Y:S01]  /*2ad0*/  LDL.LU.64 R226, [R1+0x130] ;  /* 0x0001300001e27983 */ /* 0x000ea20000300a00 */
[----:B------:R-:W-:-:S03]  /*2ae0*/  IMAD.MOV.U32 R232, RZ, RZ, R225 ;  /* 0x000000ffffe87224 */ /* 0x000fc600078e00e1 */
[----:B------:R-:W2:Y:S02]  /*2af0*/  LDL.LU.64 R224, [R1+0x128] ;  /* 0x0001280001e07983 */ /* 0x000ea40000300a00 */
[----:B--2---:R-:W-:-:S06]  /*2b00*/  WARPGROUP.ARRIVE ;  /* 0x00000000000079c5 */ /* 0x004fcc0000000000 */
[----:B------:R-:W-:Y:S03]  /*2b10*/  HGMMA.64x16x16.F32 R224, gdesc[UR8], R224, gsb0 ;  /* 0x0020000008e079f0 */ /* 0x000fe600080008e0 */
[----:B------:R-:W-:Y:S02]  /*2b20*/  WARPGROUP.DEPBAR.LE gsb0, 0x0 ;  /* 0x00008000000079c5 */ /* 0x000fe40000010000 */
[----:B------:R-:W-:Y:S04]  /*2b30*/  STL.64 [R1+0x60], R224 ;  /* 0x000060e001007387 */ /* 0x000fe80000100a00 */
[----:B------:R-:W-:Y:S04]  /*2b40*/  STL.64 [R1+0x68], R226 ;  /* 0x000068e201007387 */ /* 0x000fe80000100a00 */
[----:B------:R-:W-:Y:S04]  /*2b50*/  STL.64 [R1+0x70], R228 ;  /* 0x000070e401007387 */ /* 0x000fe80000100a00 */
[----:B------:R0:W-:Y:S04]  /*2b60*/  STL.64 [R1+0x78], R230 ;  /* 0x000078e601007387 */ /* 0x0001e80000100a00 */
[----:B0-----:R-:W2:Y:S04]  /*2b70*/  LDL.LU.64 R230, [R1+0x120] ;  /* 0x0001200001e67983 */ /* 0x001ea80000300a00 */
[----:B------:R-:W2:Y:S04]  /*2b80*/  LDL.LU.64 R228, [R1+0x118] ;  /* 0x0001180001e47983 */ /* 0x000ea80000300a00 */
[----:B------:R-:W2:Y:S04]  /*2b90*/  LDL.LU.64 R226, [R1+0x110] ;  /* 0x0001100001e27983 */ /* 0x000ea80000300a00 */
        /* <DEDUP_REMOVED lines=11> */
[----:B------:R-:W2:Y:S01]  /*2c50*/  LDL.LU.64 R224, [R1+0xe8] ;  /* 0x0000e80001e07983 */ /* 0x000ea20000300a00 */
[----:B------:R-:W-:Y:S01]  /*2c60*/  UMOV UR14, UR50 ;  /* 0x00000032000e7c82 */ /* 0x000fe20008000000 */
[----:B------:R-:W-:Y:S01]  /*2c70*/  UMOV UR15, UR51 ;  /* 0x00000033000f7c82 */ /* 0x000fe20008000000 */
[----:B------:R-:W-:Y:S01]  /*2c80*/  UMOV UR27, 0x80000020 ;  /* 0x80000020001b7882 */ /* 0x000fe20000000000 */
[----:B------:R-:W-:Y:S01]  /*2c90*/  UIADD3 UR30, UR6, 0x1c2, URZ ;  /* 0x000001c2061e7890 */ /* 0x000fe2000fffe03f */
[----:B--2---:R-:W-:-:S06]  /*2ca0*/  WARPGROUP.ARRIVE ;  /* 0x00000000000079c5 */ /* 0x004fcc0000000000 */
[----:B------:R-:W-:Y:S01]  /*2cb0*/  HGMMA.64x16x16.F32 R224, gdesc[UR56], R224, gsb0 ;  /* 0x0020000038e079f0 */ /* 0x000fe200080008e0 */
[----:B------:R-:W-:Y:S01]  /*2cc0*/  UMOV UR56, UR14 ;  /* 0x0000000e00387c82 */ /* 0x000fe20008000000 */
[----:B------:R-:W-:Y:S01]  /*2cd0*/  UMOV UR57, UR15 ;  /* 0x0000000f00397c82 */ /* 0x000fe20008000000 */
[----:B------:R-:W-:Y:S01]  /*2ce0*/  UMOV UR14, UR7 ;  /* 0x00000007000e7c82 */ /* 0x000fe20008000000 */
[----:B------:R-:W-:Y:S01]  /*2cf0*/  UMOV UR15, 0x80000020 ;  /* 0x80000020000f7882 */ /* 0x000fe20000000000 */
[----:B------:R-:W-:Y:S02]  /*2d00*/  WARPGROUP.DEPBAR.LE gsb0, 0x0 ;  /* 0x00008000000079c5 */ /* 0x000fe40000010000 */
[----:B------:R-:W-:-:S06]  /*2d10*/  WARPGROUP.ARRIVE ;  /* 0x00000000000079c5 */ /* 0x000fcc0000000000 */
[----:B------:R-:W-:Y:S03]  /*2d20*/  HGMMA.64x16x16.F32 R208, gdesc[UR12], R208, gsb0 ;  /* 0x002000000cd079f0 */ /* 0x000fe600080008d0 */
        /* <DEDUP_REMOVED lines=11> */
[----:B------:R-:W-:Y:S01]  /*2de0*/  HGMMA.64x16x16.F32 R144, gdesc[UR28], R144, gsb0 ;  /* 0x002000001c9079f0 */ /* 0x000fe20008000890 */
[----:B------:R-:W-:Y:S02]  /*2df0*/  UIADD3 UR34, UR6, 0x202, URZ ;  /* 0x0000020206227890 */ /* 0x000fe4000fffe03f */
        /* <DEDUP_REMOVED lines=16> */
[----:B------:R-:W-:Y:S02]  /*2f00*/  UIADD3 UR50, UR6, 0x342, URZ ;  /* 0x0000034206327890 */ /* 0x000fe4000fffe03f */
[----:B------:R-:W-:Y:S01]  /*2f10*/  UIADD3 UR54, UR6, 0x382, URZ ;  /* 0x0000038206367890 */ /* 0x000fe2000fffe03f */
[----:B------:R-:W-:Y:S02]  /*2f20*/  UMOV UR7, 0x80000020 ;  /* 0x8000002000077882 */ /* 0x000fe40000000000 */
[----:B------:R-:W-:Y:S01]  /*2f30*/  UMOV UR6, UR12 ;  /* 0x0000000c00067c82 */ /* 0x000fe20008000000 */
[----:B------:R-:W-:Y:S02]  /*2f40*/  WARPGROUP.DEPBAR.LE gsb0, 0x0 ;  /* 0x00008000000079c5 */ /* 0x000fe40000010000 */
[----:B------:R-:W-:-:S06]  /*2f50*/  WARPGROUP.ARRIVE ;  /* 0x00000000000079c5 */ /* 0x000fcc0000000000 */
[----:B------:R-:W-:Y:S01]  /*2f60*/  HGMMA.64x16x16.F32 R64, gdesc[UR4], R64, gsb0 ;  /* 0x00200000044079f0 */ /* 0x000fe20008000840 */
[----:B------:R-:W-:Y:S01]  /*2f70*/  UMOV UR48, UR8 ;  /* 0x0000000800307c82 */ /* 0x000fe20008000000 */
[----:B------:R-:W-:Y:S01]  /*2f80*/  UMOV UR49, UR9 ;  /* 0x0000000900317c82 */ /* 0x000fe20008000000 */
[----:B------:R-:W-:Y:S01]  /*2f90*/  UMOV UR51, 0x80000020 ;  /* 0x8000002000337882 */ /* 0x000fe20000000000 */
        /* <DEDUP_REMOVED lines=9> */
[----:B------:R-:W-:Y:S01]  /*3030*/  UIADD3 UR60, UR60, 0x202, URZ ;  /* 0x000002023c3c7890 */ /* 0x000fe2000fffe03f */
[----:B------:R-:W-:-:S06]  /*3040*/  UMOV UR53, 0x80000020 ;  /* 0x8000002000357882 */ /* 0x000fcc0000000000 */
[----:B------:R-:W-:Y:S01]  /*3050*/  UMOV UR52, UR60 ;  /* 0x0000003c00347c82 */ /* 0x000fe20008000000 */
[----:B------:R-:W-:Y:S02]  /*3060*/  WARPGROUP.DEPBAR.LE gsb0, 0x0 ;  /* 0x00008000000079c5 */ /* 0x000fe40000010000 */
[----:B------:R-:W-:-:S06]  /*3070*/  WARPGROUP.ARRIVE ;  /* 0x00000000000079c5 */ /* 0x000fcc0000000000 */
[----:B------:R-:W-:Y:S01]  /*3080*/  HGMMA.64x16x16.F32 R24, gdesc[UR52], R24, gsb0 ;  /* 0x00200000341879f0 */ /* 0x000fe20008000818 */
[----:B------:R-:W-:Y:S01]  /*3090*/  UMOV UR48, UR52 ;  /* 0x0000003400307c82 */ /* 0x000fe20008000000 */
        /* <DEDUP_REMOVED lines=56> */
[----:B------:R-:W-:Y:S01]  /*3420*/  UMOV UR56, UR52 ;  /* 0x0000003400387c82 */ /* 0x000fe20008000000 */
[----:B------:R-:W-:Y:S01]  /*3430*/  UMOV UR57, UR53 ;  /* 0x0000003500397c82 */ /* 0x000fe20008000000 */
[----:B------:R0:W-:Y:S01]  /*3440*/  STL.64 [R1+0xc0], R230 ;  /* 0x0000c0e601007387 */ /* 0x0001e20000100a00 */
[----:B------:R-:W-:Y:S02]  /*3450*/  WARPGROUP.DEPBAR.LE gsb0, 0x0 ;  /* 0x00008000000079c5 */ /* 0x000fe40000010000 */
[----:B------:R-:W-:-:S06]  /*3460*/  WARPGROUP.ARRIVE ;  /* 0x00000000000079c5 */ /* 0x000fcc0000000000 */
[----:B------:R-:W-:Y:S01]  /*3470*/  HGMMA.64x16x16.F32 R216, gdesc[UR56], R216, gsb0 ;  /* 0x0020000038d879f0 */ /* 0x000fe200080008d8 */
[----:B------:R1:W-:Y:S01]  /*3480*/  STL.64 [R1+0xb8], R228 ;  /* 0x0000b8e401007387 */ /* 0x0003e20000100a00 */
[----:B0-----:R-:W-:Y:S02]  /*3490*/  IMAD.MOV.U32 R230, RZ, RZ, R23 ;  /* 0x000000ffffe67224 */ /* 0x001fe400078e0017 */
[----:B------:R-:W-:-:S05]  /*34a0*/  IMAD.MOV.U32 R231, RZ, RZ, R22 ;  /* 0x000000ffffe77224 */ /* 0x000fca00078e0016 */
[----:B------:R0:W-:Y:S01]  /*34b0*/  STL.64 [R1+0xe0], R230 ;  /* 0x0000e0e601007387 */ /* 0x0001e20000100a00 */
[----:B-1----:R-:W-:Y:S02]  /*34c0*/  IMAD.MOV.U32 R228, RZ, RZ, R233 ;  /* 0x000000ffffe47224 */ /* 0x002fe400078e00e9 */
[----:B------:R-:W-:-:S05]  /*34d0*/  IMAD.MOV.U32 R229, RZ, RZ, R232 ;  /* 0x000000ffffe57224 */ /* 0x000fca00078e00e8 */
[----:B------:R1:W-:Y:S01]  /*34e0*/  STL.64 [R1+0xd8], R228 ;  /* 0x0000d8e401007387 */ /* 0x0003e20000100a00 */
[----:B0-----:R-:W-:-:S03]  /*34f0*/  IMAD.MOV.U32 R230, RZ, RZ, R3 ;  /* 0x000000ffffe67224 */ /* 0x001fc600078e0003 */
[----:B------:R0:W-:Y:S01]  /*3500*/  STL.64 [R1+0xd0], R226 ;  /* 0x0000d0e201007387 */ /* 0x0001e20000100a00 */
[----:B------:R-:W-:-:S03]  /*3510*/  IMAD.MOV.U32 R231, RZ, RZ, R0 ;  /* 0x000000ffffe77224 */ /* 0x000fc600078e0000 */
[----:B------:R2:W-:Y:S01]  /*3520*/  STL.64 [R1+0xc8], R224 ;  /* 0x0000c8e001007387 */ /* 0x0005e20000100a00 */
[----:B-1----:R-:W-:Y:S02]  /*3530*/  IMAD.MOV.U32 R228, RZ, RZ, R5 ;  /* 0x000000ffffe47224 */ /* 0x002fe400078e0005 */
[----:B------:R-:W-:Y:S02]  /*3540*/  IMAD.MOV.U32 R229, RZ, RZ, R4 ;  /* 0x000000ffffe57224 */ /* 0x000fe400078e0004 */
[----:B0-----:R-:W-:Y:S02]  /*3550*/  IMAD.MOV.U32 R226, RZ, RZ, R10 ;  /* 0x000000ffffe27224 */ /* 0x001fe400078e000a */
[----:B------:R-:W-:Y:S02]  /*3560*/  IMAD.MOV.U32 R227, RZ, RZ, R9 ;  /* 0x000000ffffe37224 */ /* 0x000fe400078e0009 */
[----:B--2---:R-:W-:Y:S02]  /*3570*/  IMAD.MOV.U32 R224, RZ, RZ, R13 ;  /* 0x000000ffffe07224 */ /* 0x004fe400078e000d */
[----:B------:R-:W-:Y:S01]  /*3580*/  IMAD.MOV.U32 R225, RZ, RZ, R12 ;  /* 0x000000ffffe17224 */ /* 0x000fe200078e000c */
[----:B------:R-:W-:Y:S01]  /*3590*/  UMOV UR54, UR8 ;  /* 0x0000000800367c82 */ /* 0x000fe20008000000 */
[----:B------:R-:W-:Y:S01]  /*35a0*/  UMOV UR55, UR9 ;  /* 0x0000000900377c82 */ /* 0x000fe20008000000 */
[----:B------:R-:W-:-:S03]  /*35b0*/  WARPGROUP.DEPBAR.LE gsb0, 0x0 ;  /* 0x00008000000079c5 */ /* 0x000fc60000010000 */
[----:B------:R-:W-:-:S06]  /*35c0*/  WARPGROUP.ARRIVE ;  /* 0x00000000000079c5 */ /* 0x000fcc0000000000 */
[----:B------:R-:W-:Y:S03]  /*35d0*/  HGMMA.64x16x16.F32 R224, gdesc[UR52], R224, gsb0 ;  /* 0x0020000034e079f0 */ /* 0x000fe600080008e0 */
[----:B------:R-:W-:Y:S02]  /*35e0*/  WARPGROUP.DEPBAR.LE gsb0, 0x0 ;  /* 0x00008000000079c5 */ /* 0x000fe40000010000 */
[----:B------:R-:W-:Y:S04]  /*35f0*/  STL.64 [R1], R224 ;  /* 0x000000e001007387 */ /* 0x000fe80000100a00 */
[----:B------:R-:W-:Y:S04]  /*3600*/  STL.64 [R1+0x8], R226 ;  /* 0x000008e201007387 */ /* 0x000fe80000100a00 */
[----:B------:R-:W-:Y:S04]  /*3610*/  STL.64 [R1+0x10], R228 ;  /* 0x000010e401007387 */ /* 0x000fe80000100a00 */
[----:B------:R0:W-:Y:S04]  /*3620*/  STL.64 [R1+0x18], R230 ;  /* 0x000018e601007387 */ /* 0x0001e80000100a00 */
[----:B0-----:R-:W2:Y:S04]  /*3630*/  LDL.LU.64 R230, [R1+0xe0] ;  /* 0x0000e00001e67983 */ /* 0x001ea80000300a00 */
[----:B------:R-:W2:Y:S01]  /*3640*/  LDL.LU.64 R228, [R1+0xd8] ;  /* 0x0000d80001e47983 */ /* 0x000ea20000300a00 */
[----:B------:R-:W-:-:S02]  /*3650*/  IMAD.MOV.U32 R232, RZ, RZ, R21 ;  /* 0x000000ffffe87224 */ /* 0x000fc400078e0015 */
[----:B------:R-:W-:Y:S02]  /*3660*/  IMAD.MOV.U32 R233, RZ, RZ, R20 ;  /* 0x000000ffffe97224 */ /* 0x000fe400078e0014 */
[----:B------:R-:W-:Y:S02]  /*3670*/  IMAD.MOV.U32 R234, RZ, RZ, R15 ;  /* 0x000000ffffea7224 */ /* 0x000fe400078e000f */
[----:B------:R-:W-:Y:S01]  /*3680*/  IMAD.MOV.U32 R235, RZ, RZ, R14 ;  /* 0x000000ffffeb7224 */ /* 0x000fe200078e000e */
[----:B------:R-:W-:Y:S01]  /*3690*/  UMOV UR8, UR52 ;  /* 0x0000003400087c82 */ /* 0x000fe20008000000 */
[----:B------:R-:W-:Y:S01]  /*36a0*/  UMOV UR9, UR53 ;  /* 0x0000003500097c82 */ /* 0x000fe20008000000 */
[----:B------:R0:W5:Y:S04]  /*36b0*/  LDL.LU.64 R226, [R1+0xd0] ;  /* 0x0000d00001e27983 */ /* 0x0001680000300a00 */
[----:B------:R0:W5:Y:S01]  /*36c0*/  LDL.LU.64 R224, [R1+0xc8] ;  /* 0x0000c80001e07983 */ /* 0x0001620000300a00 */
[----:B--2---:R-:W-:-:S06]  /*36d0*/  WARPGROUP.ARRIVE ;  /* 0x00000000000079c5 */ /* 0x004fcc0000000000 */
[----:B------:R-:W-:Y:S03]  /*36e0*/  HGMMA.64x16x16.F32 R228, gdesc[UR8], R228, gsb0 ;  /* 0x0020000008e479f0 */ /* 0x000fe600080008e4 */
[----:B------:R-:W-:Y:S02]  /*36f0*/  WARPGROUP.DEPBAR.LE gsb0, 0x0 ;  /* 0x00008000000079c5 */ /* 0x000fe40000010000 */
[----:B------:R-:W-:Y:S04]  /*3700*/  STL.64 [R1+0x40], R228 ;  /* 0x000040e401007387 */ /* 0x000fe80000100a00 */
[----:B------:R1:W-:Y:S04]  /*3710*/  STL.64 [R1+0x48], R230 ;  /* 0x000048e601007387 */ /* 0x0003e80000100a00 */
[----:B------:R0:W-:Y:S04]  /*3720*/  STL.64 [R1+0x50], R232 ;  /* 0x000050e801007387 */ /* 0x0001e80000100a00 */
[----:B------:R0:W-:Y:S04]  /*3730*/  STL.64 [R1+0x58], R234 ;  /* 0x000058ea01007387 */ /* 0x0001e80000100a00 */
[----:B-1----:R0:W5:Y:S04]  /*3740*/  LDL.LU.64 R230, [R1+0xc0] ;  /* 0x0000c00001e67983 */ /* 0x0021680000300a00 */
[----:B------:R0:W5:Y:S01]  /*3750*/  LDL.LU.64 R228, [R1+0xb8] ;  /* 0x0000b80001e47983 */ /* 0x0001620000300a00 */
[----:B------:R-:W-:Y:S05]  /*3760*/  @!P1 BRA `(.L_x_18) ;  /* 0x0000002400289947 */ /* 0x000fea0003800000 */
[----:B------:R-:W2:Y:S01]  /*3770*/  LDL R0, [R1+0xb0] ;  /* 0x0000b00001007983 */ /* 0x000ea20000100800 */
[----:B------:R-:W-:-:S13]  /*3780*/  R2UR UR5, R11 ;  /* 0x000000000b0572ca */ /* 0x000fda00000e0000 */
[----:B------:R-:W-:-:S04]  /*3790*/  UIADD3 UR60, UR5, 0x1, URZ ;  /* 0x00000001053c7890 */ /* 0x000fc8000fffe03f */
[----:B------:R-:W-:-:S04]  /*37a0*/  UISETP.NE.AND UP0, UPT, UR60, 0x7, UPT ;  /* 0x000000073c00788c */ /* 0x000fc8000bf05270 */
[----:B------:R-:W-:Y:S02]  /*37b0*/  USEL UR4, URZ, 0x1, UP0 ;  /* 0x000000013f047887 */ /* 0x000fe40008000000 */
[----:B------:R-:W-:Y:S01]  /*37c0*/  USEL UR60, UR60, URZ, UP0 ;  /* 0x0000003f3c3c7287 */ /* 0x000fe20008000000 */
[----:B--2---:R-:W-:Y:S01]  /*37d0*/  R2UR UR6, R0 ;  /* 0x00000000000672ca */ /* 0x004fe200000e0000 */
[----:B------:R-:W-:-:S12]  /*37e0*/  IMAD.MOV.U32 R0, RZ, RZ, R8 ;  /* 0x000000ffff007224 */ /* 0x000fd800078e0008 */
[----:B------:R-:W-:-:S06]  /*37f0*/  ULOP3.LUT UR4, UR6, UR4, URZ, 0x3c, !UPT ;  /* 0x0000000406047292 */ /* 0x000fcc000f8e3c3f */
[----:B------:R-:W-:Y:S01]  /*3800*/  IMAD.U32 R3, RZ, RZ, UR4 ;  /* 0x00000004ff037e24 */ /* 0x000fe2000f8e00ff */
[----:B------:R-:W-:Y:S02]  /*3810*/  UMOV UR4, UR5 ;  /* 0x0000000500047c82 */ /* 0x000fe40008000000 */
[----:B------:R-:W-:-:S07]  /*3820*/  IMAD.U32 R4, RZ, RZ, UR4 ;  /* 0x00000004ff047e24 */ /* 0x000fce000f8e00ff */
.L_x_25:
[----:B------:R-:W-:Y:S05]  /*3830*/  @!P0 BRA `(.L_x_19) ;  /* 0x0000000000048947 */ /* 0x000fea0003800000 */
[----:B------:R-:W-:Y:S01]  /*3840*/  BPT.TRAP 0x1 ;  /* 0x000000040000795c */ /* 0x000fe20000300000 */
.L_x_19:
[----:B------:R-:W-:Y:S02]  /*3850*/  R2UR UR4, R17 ;  /* 0x00000000110472ca */ /* 0x000fe400000e0000 */
[----:B------:R-:W-:-:S11]  /*3860*/  SHF.L.U32 R5, R3, 0x1f, RZ ;  /* 0x0000001f03057819 */ /* 0x000fd600000006ff */
[----:B------:R-:W-:-:S09]  /*3870*/  ULEA UR4, UR60, UR4, 0x3 ;  /* 0x000000043c047291 */ /* 0x000fd2000f8e183f */
[----:B------:R1:W2:Y:S01]  /*3880*/  SYNCS.PHASECHK.TRANS64.TRYWAIT P1, [UR4], R5 ;  /* 0x00000005ff0075a7 */ /* 0x0002a20008020144 */
[----:B------:R-:W-:Y:S05]  /*3890*/  @!P0 BRA `(.L_x_20) ;  /* 0x0000000000048947 */ /* 0x000fea0003800000 */
[----:B------:R-:W-:Y:S01]  /*38a0*/  BPT.TRAP 0x1 ;  /* 0x000000040000795c */ /* 0x000fe20000300000 */
.L_x_20:
[----:B--2---:R-:W-:Y:S05]  /*38b0*/  @P1 BRA `(.L_x_21) ;  /* 0x0000000000081947 */ /* 0x004fea0003800000 */
[----:B------:R-:W2:Y:S02]  /*38c0*/  SYNCS.PHASECHK.TRANS64.TRYWAIT P1, [UR4], R5 ;  /* 0x00000005ff0075a7 */ /* 0x000ea40008020144 */
[----:B--2---:R-:W-:Y:S05]  /*38d0*/  @!P1 BRA `(.L_x_22) ;  /* 0x0000015000549947 */ /* 0x004fea0003800000 */
.L_x_21:
[----:B------:R-:W-:Y:S04]  /*38e0*/  STL.64 [R1+0x170], R222 ;  /* 0x000170de01007387 */ /* 0x000fe80000100a00 */
[----:B------:R-:W-:Y:S04]  /*38f0*/  STL.64 [R1+0x168], R220 ;  /* 0x000168dc01007387 */ /* 0x000fe80000100a00 */
[----:B------:R-:W-:Y:S04]  /*3900*/  STL.64 [R1+0x160], R218 ;  /* 0x000160da01007387 */ /* 0x000fe80000100a00 */
[----:B------:R3:W-:Y:S04]  /*3910*/  STL.64 [R1+0x158], R216 ;  /* 0x000158d801007387 */ /* 0x0007e80000100a00 */
[----:B---3--:R-:W3:Y:S04]  /*3920*/  LDL.LU.64 R216, [R1+0x20] ;  /* 0x0000200001d87983 */ /* 0x008ee80000300a00 */
[----:B------:R-:W3:Y:S04]  /*3930*/  LDL.LU.64 R218, [R1+0x28] ;  /* 0x0000280001da7983 */ /* 0x000ee80000300a00 */
[----:B------:R-:W3:Y:S04]  /*3940*/  LDL.LU.64 R220, [R1+0x30] ;  /* 0x0000300001dc7983 */ /* 0x000ee80000300a00 */
[----:B------:R-:W3:Y:S04]  /*3950*/  LDL.LU.64 R222, [R1+0x38] ;  /* 0x0000380001de7983 */ /* 0x000ee80000300a00 */
[----:B------:R-:W-:Y:S04]  /*3960*/  STL.64 [R1+0x150], R18 ;  /* 0x0001501201007387 */ /* 0x000fe80000100a00 */
[----:B-----5:R4:W-:Y:S04]  /*3970*/  STL.64 [R1+0x148], R16 ;  /* 0x0001481001007387 */ /* 0x0209e80000100a00 */
[----:B----4-:R-:W4:Y:S04]  /*3980*/  LDL.LU.64 R16, [R1+0x60] ;  /* 0x0000600001107983 */ /* 0x010f280000300a00 */
[----:B------:R-:W4:Y:S04]  /*3990*/  LDL.LU.64 R18, [R1+0x68] ;  /* 0x0000680001127983 */ /* 0x000f280000300a00 */
[----:B------:R-:W4:Y:S04]  /*39a0*/  LDL.LU.64 R20, [R1+0x70] ;  /* 0x0000700001147983 */ /* 0x000f280000300a00 */
[----:B------:R-:W4:Y:S01]  /*39b0*/  LDL.LU.64 R22, [R1+0x78] ;  /* 0x0000780001167983 */ /* 0x000f220000300a00 */
[----:B------:R-:W-:Y:S01]  /*39c0*/  R2UR UR5, R6 ;  /* 0x00000000060572ca */ /* 0x000fe200000e0000 */
[----:B------:R-:W-:Y:S01]  /*39d0*/  UMOV UR9, 0x80000020 ;  /* 0x8000002000097882 */ /* 0x000fe20000000000 */
[----:B------:R-:W-:Y:S01]  /*39e0*/  R2UR UR4, R7 ;  /* 0x00000000070472ca */ /* 0x000fe200000e0000 */
[----:B------:R-:W-:Y:S01]  /*39f0*/  UMOV UR11, 0x80000020 ;  /* 0x80000020000b7882 */ /* 0x000fe20000000000 */
[----:B------:R-:W-:Y:S01]  /*3a00*/  UMOV UR17, UR9 ;  /* 0x0000000900117c82 */ /* 0x000fe20008000000 */
[----:B------:R-:W-:-:S08]  /*3a10*/  UMOV UR19, 0x80000020 ;  /* 0x8000002000137882 */ /* 0x000fd00000000000 */
[----:B------:R-:W-:Y:S02]  /*3a20*/  ULEA UR61, UR60, UR5, 0xa ;  /* 0x000000053c3d7291 */ /* 0x000fe4000f8e503f */
[----:B------:R-:W-:-:S04]  /*3a30*/  UIMAD UR4, UR60, 0x3c0, UR4 ;  /* 0x000003c03c0478a4 */ /* 0x000fc8000f8e0204 */
[----:B------:R-:W-:Y:S01]  /*3a40*/  UIADD3 UR5, UR4, 0x40, URZ ;  /* 0x0000004004057890 */ /* 0x000fe2000fffe03f */
[----:B------:R-:W-:Y:S02]  /*3a50*/  UMOV UR8, UR61 ;  /* 0x0000003d00087c82 */ /* 0x000fe40008000000 */
        /* <DEDUP_REMOVED lines=13> */
[----:B------:R-:W-:Y:S01]  /*3b30*/  UMOV UR12, UR8 ;  /* 0x00000008000c7c82 */ /* 0x000fe20008000000 */
[----:B------:R-:W-:Y:S01]  /*3b40*/  UMOV UR13, UR9 ;  /* 0x00000009000d7c82 */ /* 0x000fe20008000000 */
[----:B------:R-:W-:Y:S01]  /*3b50*/  UMOV UR15, 0x80000020 ;  /* 0x80000020000f7882 */ /* 0x000fe20000000000 */
[----:B----4-:R-:W-:-:S06]  /*3b60*/  WARPGROUP.ARRIVE ;  /* 0x00000000000079c5 */ /* 0x010fcc0000000000 */
[----:B------:R-:W-:Y:S03]  /*3b70*/  HGMMA.64x16x16.F32 R16, gdesc[UR8], R16, gsb0 ;  /* 0x00200000081079f0 */ /* 0x000fe60008000810 */
[----:B------:R-:W-:Y:S02]  /*3b80*/  WARPGROUP.DEPBAR.LE gsb0, 0x0 ;  /* 0x00008000000079c5 */ /* 0x000fe40000010000 */
[----:B---3--:R-:W-:Y:S01]  /*3b90*/  WARPGROUP.ARRIVE ;  /* 0x00000000000079c5 */ /* 0x008fe20000000000 */
[----:B------:R-:W-:Y:S01]  /*3ba0*/  UIADD3 UR26, UR4, 0x180, URZ ;  /* 0x00000180041a7890 */ /* 0x000fe2000fffe03f */
[----:B------:R-:W-:Y:S01]  /*3bb0*/  IMAD.MOV.U32 R15, RZ, RZ, R16 ;  /* 0x000000ffff0f7224 */ /* 0x000fe200078e0010 */
[----:B------:R-:W-:Y:S01]  /*3bc0*/  UMOV UR24, UR8 ;  /* 0x0000000800187c82 */ /* 0x000fe20008000000 */
[----:B------:R-:W-:Y:S01]  /*3bd0*/  UMOV UR25, UR9 ;  /* 0x0000000900197c82 */ /* 0x000fe20008000000 */
[----:B------:R-:W-:Y:S01]  /*3be0*/  UMOV UR27, 0x80000020 ;  /* 0x80000020001b7882 */ /* 0x000fe20000000000 */
[----:B------:R-:W-:Y:S01]  /*3bf0*/  HGMMA.64x16x16.F32 R216, gdesc[UR16], R216, gsb0 ;  /* 0x0020000010d879f0 */ /* 0x000fe200080008d8 */
[----:B------:R-:W-:Y:S01]  /*3c00*/  UIADD3 UR30, UR4, 0x1c0, URZ ;  /* 0x000001c0041e7890 */ /* 0x000fe2000fffe03f */
[----:B------:R-:W-:Y:S01]  /*3c10*/  IMAD.MOV.U32 R14, RZ, RZ, R17 ;  /* 0x000000ffff0e7224 */ /* 0x000fe200078e0011 */
[----:B------:R-:W-:Y:S01]  /*3c20*/  UMOV UR28, UR8 ;  /* 0x00000008001c7c82 */ /* 0x000fe20008000000 */
[----:B------:R-:W-:Y:S01]  /*3c30*/  UMOV UR29, UR9 ;  /* 0x00000009001d7c82 */ /* 0x000fe20008000000 */
[----:B------:R-:W-:Y:S01]  /*3c40*/  UMOV UR31, 0x80000020 ;  /* 0x80000020001f7882 */ /* 0x000fe20000000000 */
        /* <DEDUP_REMOVED lines=21> */
[----:B--2---:R-:W-:Y:S01]  /*3da0*/  IMAD.MOV.U32 R9, RZ, RZ, R22 ;  /* 0x000000ffff097224 */ /* 0x004fe200078e0016 */
[----:B------:R-:W-:Y:S01]  /*3db0*/  UMOV UR48, UR8 ;  /* 0x0000000800307c82 */ /* 0x000fe20008000000 */
[----:B------:R-:W-:Y:S01]  /*3dc0*/  UMOV UR49, UR9 ;  /* 0x0000000900317c82 */ /* 0x000fe20008000000 */
[----:B------:R-:W-:Y:S01]  /*3dd0*/  UMOV UR51, 0x80000020 ;  /* 0x8000002000337882 */ /* 0x000fe20000000000 */
[----:B------:R-:W-:Y:S01]  /*3de0*/  UIADD3 UR54, UR4, 0x340, URZ ;  /* 0x0000034004367890 */ /* 0x000fe2000fffe03f */
[----:B-1----:R-:W-:Y:S01]  /*3df0*/  IMAD.MOV.U32 R5, RZ, RZ, R23 ;  /* 0x000000ffff057224 */ /* 0x002fe200078e0017 */
[----:B------:R-:W-:-:S02]  /*3e00*/  WARPGROUP.DEPBAR.LE gsb0, 0x0 ;  /* 0x00008000000079c5 */ /* 0x000fc40000010000 */
[----:B------:R-:W-:Y:S01]  /*3e10*/  WARPGROUP.ARRIVE ;  /* 0x00000000000079c5 */ /* 0x000fe20000000000 */
[----:B------:R-:W-:Y:S01]  /*3e20*/  UIADD3 UR18, UR4, 0x100, URZ ;  /* 0x0000010004127890 */ /* 0x000fe2000fffe03f */
[----:B------:R-:W-:Y:S01]  /*3e30*/  IMAD.MOV.U32 R17, RZ, RZ, R222 ;  /* 0x000000ffff117224 */ /* 0x000fe200078e00de */
[----:B------:R-:W-:Y:S01]  /*3e40*/  UMOV UR16, UR22 ;  /* 0x0000001600107c82 */ /* 0x000fe20008000000 */
[----:B------:R-:W-:Y:S01]  /*3e50*/  UMOV UR17, UR23 ;  /* 0x0000001700117c82 */ /* 0x000fe20008000000 */
[----:B------:R-:W-:Y:S01]  /*3e60*/  UMOV UR19, 0x80000020 ;  /* 0x8000002000137882 */ /* 0x000fe20000000000 */
[----:B------:R-:W-:Y:S01]  /*3e70*/  HGMMA.64x16x16.F32 R224, gdesc[UR20], R224, gsb0 ;  /* 0x0020000014e079f0 */ /* 0x000fe200080008e0 */
[----:B------:R-:W-:Y:S01]  /*3e80*/  UMOV UR52, UR8 ;  /* 0x0000000800347c82 */ /* 0x000fe20008000000 */
[----:B------:R-:W-:Y:S01]  /*3e90*/  UMOV UR53, UR9 ;  /* 0x0000000900357c82 */ /* 0x000fe20008000000 */
[----:B------:R-:W-:Y:S01]  /*3ea0*/  UMOV UR55, 0x80000020 ;  /* 0x8000002000377882 */ /* 0x000fe20000000000 */
[----:B------:R-:W-:Y:S01]  /*3eb0*/  UIADD3 UR58, UR4, 0x380, URZ ;  /* 0x00000380043a7890 */ /* 0x000fe2000fffe03f */
[----:B------:R-:W-:Y:S01]  /*3ec0*/  IMAD.MOV.U32 R16, RZ, RZ, R223 ;  /* 0x000000ffff107224 */ /* 0x000fe200078e00df */
[----:B------:R-:W-:Y:S01]  /*3ed0*/  UIADD3 UR22, UR4, 0x140, URZ ;  /* 0x0000014004167890 */ /* 0x000fe2000fffe03f */
[----:B------:R-:W-:Y:S01]  /*3ee0*/  IMAD.MOV.U32 R19, RZ, RZ, R220 ;  /* 0x000000ffff137224 */ /* 0x000fe200078e00dc */
[----:B------:R-:W-:Y:S01]  /*3ef0*/  UMOV UR20, UR8 ;  /* 0x0000000800147c82 */ /* 0x000fe20008000000 */
[----:B------:R-:W-:Y:S01]  /*3f00*/  UMOV UR21, UR9 ;  /* 0x0000000900157c82 */ /* 0x000fe20008000000 */
[----:B------:R-:W-:Y:S01]  /*3f10*/  UMOV UR23, 0x80000020 ;  /* 0x8000002000177882 */ /* 0x000fe20000000000 */
[----:B------:R-:W-:Y:S01]  /*3f20*/  UMOV UR56, UR8 ;  /* 0x0000000800387c82 */ /* 0x000fe20008000000 */
[----:B------:R-:W-:Y:S01]  /*3f30*/  UMOV UR57, UR9 ;  /* 0x0000000900397c82 */ /* 0x000fe20008000000 */
[----:B------:R-:W-:Y:S01]  /*3f40*/  UMOV UR59, 0x80000020 ;  /* 0x80000020003b7882 */ /* 0x000fe20000000000 */
[----:B------:R-:W-:Y:S01]  /*3f50*/  UIADD3 UR5, UR61, 0x200, URZ ;  /* 0x000002003d057890 */ /* 0x000fe2000fffe03f */
[----:B------:R-:W-:Y:S01]  /*3f60*/  IMAD.MOV.U32 R18, RZ, RZ, R221 ;  /* 0x000000ffff127224 */ /* 0x000fe200078e00dd */
[----:B------:R-:W2:Y:S01]  /*3f70*/  LDL.LU.64 R222, [R1+0x170] ;  /* 0x0001700001de7983 */ /* 0x000ea20000300a00 */
[----:B------:R-:W-:-:S02]  /*3f80*/  IMAD.MOV.U32 R21, RZ, RZ, R218 ;  /* 0x000000ffff157224 */ /* 0x000fc400078e00da */
[----:B------:R-:W-:Y:S01]  /*3f90*/  IMAD.MOV.U32 R20, RZ, RZ, R219 ;  /* 0x000000ffff147224 */ /* 0x000fe200078e00db */
[----:B------:R-:W2:Y:S01]  /*3fa0*/  LDL.LU.64 R220, [R1+0x168] ;  /* 0x0001680001dc7983 */ /* 0x000ea20000300a00 */
[----:B------:R-:W-:Y:S02]  /*3fb0*/  IMAD.MOV.U32 R23, RZ, RZ, R216 ;  /* 0x000000ffff177224 */ /* 0x000fe400078e00d8 */
[----:B------:R-:W-:Y:S01]  /*3fc0*/  IMAD.MOV.U32 R22, RZ, RZ, R217 ;  /* 0x000000ffff167224 */ /* 0x000fe200078e00d9 */
[----:B------:R-:W2:Y:S04]  /*3fd0*/  LDL.LU.64 R218, [R1+0x160] ;  /* 0x0001600001da7983 */ /* 0x000ea80000300a00 */
[----:B------:R-:W2:Y:S01]  /*3fe0*/  LDL.LU.64 R216, [R1+0x158] ;  /* 0x0001580001d87983 */ /* 0x000ea20000300a00 */
[----:B------:R-:W-:-:S02]  /*3ff0*/  WARPGROUP.DEPBAR.LE gsb0, 0x0 ;  /* 0x00008000000079c5 */ /* 0x000fc40000010000 */
[----:B------:R-:W-:-:S06]  /*4000*/  WARPGROUP.ARRIVE ;  /* 0x00000000000079c5 */ /* 0x000fcc0000000000 */
[----:B------:R-:W-:Y:S01]  /*4010*/  HGMMA.64x16x16.F32 R208, gdesc[UR12], R208, gsb0 ;  /* 0x002000000cd079f0 */ /* 0x000fe200080008d0 */
[----:B------:R-:W-:Y:S01]  /*4020*/  UMOV UR12, UR16 ;  /* 0x00000010000c7c82 */ /* 0x000fe20008000000 */
[----:B------:R-:W-:Y:S01]  /*4030*/  UMOV UR13, UR17 ;  /* 0x00000011000d7c82 */ /* 0x000fe20008000000 */
[----:B------:R-:W-:Y:S01]  /*4040*/  UMOV UR16, UR8 ;  /* 0x0000000800107c82 */ /* 0x000fe20008000000 */
[----:B------:R-:W-:Y:S01]  /*4050*/  UMOV UR17, UR9 ;  /* 0x0000000900117c82 */ /* 0x000fe20008000000 */
        /* <DEDUP_REMOVED lines=33> */
[----:B------:R-:W-:Y:S01]  /*4270*/  UMOV UR56, UR5 ;  /* 0x0000000500387c82 */ /* 0x000fe20008000000 */
[----:B------:R-:W-:Y:S01]  /*4280*/  UMOV UR57, 0x80000020 ;  /* 0x8000002000397882 */ /* 0x000fe20000000000 */
        /* <DEDUP_REMOVED lines=35> */
[----:B------:R1:W-:Y:S04]  /*44c0*/  STL.64 [R1+0x100], R230 ;  /* 0x000100e601007387 */ /* 0x0003e80000100a00 */
[----:B------:R3:W-:Y:S01]  /*44d0*/  STL.64 [R1+0xf8], R228 ;  /* 0x0000f8e401007387 */ /* 0x0007e20000100a00 */
[----:B------:R-:W-:Y:S02]  /*44e0*/  WARPGROUP.DEPBAR.LE gsb0, 0x0 ;  /* 0x00008000000079c5 */ /* 0x000fe40000010000 */
[----:B------:R-:W-:-:S06]  /*44f0*/  WARPGROUP.ARRIVE ;  /* 0x00000000000079c5 */ /* 0x000fcc0000000000 */
[----:B------:R-:W-:Y:S01]  /*4500*/  HGMMA.64x16x16.F32 R136, gdesc[UR28], R136, gsb0 ;  /* 0x002000001c8879f0 */ /* 0x000fe20008000888 */
[----:B-1----:R-:W-:Y:S01]  /*4510*/  IMAD.MOV.U32 R230, RZ, RZ, R17 ;  /* 0x000000ffffe67224 */ /* 0x002fe200078e0011 */
[----:B------:R1:W-:Y:S01]  /*4520*/  STL.64 [R1+0xf0], R226 ;  /* 0x0000f0e201007387 */ /* 0x0003e20000100a00 */
[----:B------:R-:W-:Y:S02]  /*4530*/  IMAD.MOV.U32 R231, RZ, RZ, R16 ;  /* 0x000000ffffe77224 */ /* 0x000fe400078e0010 */
[----:B---3--:R-:W-:Y:S01]  /*4540*/  IMAD.MOV.U32 R228, RZ, RZ, R19 ;  /* 0x000000ffffe47224 */ /* 0x008fe200078e0013 */
[----:B------:R3:W-:Y:S01]  /*4550*/  STL.64 [R1+0xe8], R224 ;  /* 0x0000e8e001007387 */ /* 0x0007e20000100a00 */
[----:B------:R-:W-:-:S03]  /*4560*/  IMAD.MOV.U32 R229, RZ, RZ, R18 ;  /* 0x000000ffffe57224 */ /* 0x000fc600078e0012 */
[----:B------:R4:W-:Y:S01]  /*4570*/  STL.64 [R1+0x120], R230 ;  /* 0x000120e601007387 */ /* 0x0009e20000100a00 */
[----:B-1----:R-:W-:Y:S02]  /*4580*/  IMAD.MOV.U32 R226, RZ, RZ, R21 ;  /* 0x000000ffffe27224 */ /* 0x002fe400078e0015 */
[----:B------:R-:W-:Y:S02]  /*4590*/  IMAD.MOV.U32 R227, RZ, RZ, R20 ;  /* 0x000000ffffe37224 */ /* 0x000fe400078e0014 */
[----:B---3--:R-:W-:Y:S02]  /*45a0*/  IMAD.MOV.U32 R224, RZ, RZ, R23 ;  /* 0x000000ffffe07224 */ /* 0x008fe400078e0017 */
[----:B------:R-:W-:Y:S01]  /*45b0*/  IMAD.MOV.U32 R225, RZ, RZ, R22 ;  /* 0x000000ffffe17224 */ /* 0x000fe200078e0016 */
[----:B------:R1:W-:Y:S04]  /*45c0*/  STL.64 [R1+0x118], R228 ;  /* 0x000118e401007387 */ /* 0x0003e80000100a00 */
[----:B------:R3:W-:Y:S04]  /*45d0*/  STL.64 [R1+0x110], R226 ;  /* 0x000110e201007387 */ /* 0x0007e80000100a00 */
[----:B------:R0:W-:Y:S04]  /*45e0*/  STL.64 [R1+0x108], R224 ;  /* 0x000108e001007387 */ /* 0x0001e80000100a00 */
[----:B------:R-:W2:Y:S04]  /*45f0*/  LDL.LU.64 R16, [R1] ;  /* 0x0000000001107983 */ /* 0x000ea80000300a00 */
[----:B------:R-:W2:Y:S04]  /*4600*/  LDL.LU.64 R18, [R1+0x8] ;  /* 0x0000080001127983 */ /* 0x000ea80000300a00 */
[----:B------:R-:W2:Y:S04]  /*4610*/  LDL.LU.64 R20, [R1+0x10] ;  /* 0x0000100001147983 */ /* 0x000ea80000300a00 */
[----:B------:R-:W2:Y:S01]  /*4620*/  LDL.LU.64 R22, [R1+0x18] ;  /* 0x0000180001167983 */ /* 0x000ea20000300a00 */
[----:B------:R-:W-:Y:S01]  /*4630*/  UMOV UR24, UR56 ;  /* 0x0000003800187c82 */ /* 0x000fe20008000000 */
[----:B------:R-:W-:Y:S01]  /*4640*/  UMOV UR25, UR57 ;  /* 0x0000003900197c82 */ /* 0x000fe20008000000 */
[----:B------:R-:W-:-:S02]  /*4650*/  WARPGROUP.DEPBAR.LE gsb0, 0x0 ;  /* 0x00008000000079c5 */ /* 0x000fc40000010000 */
[----:B------:R-:W-:-:S06]  /*4660*/  WARPGROUP.ARRIVE ;  /* 0x00000000000079c5 */ /* 0x000fcc0000000000 */
[----:B------:R-:W-:Y:S01]  /*4670*/  HGMMA.64x16x16.F32 R152, gdesc[UR24], R152, gsb0 ;  /* 0x00200000189879f0 */ /* 0x000fe20008000898 */
[----:B----4-:R-:W-:Y:S02]  /*4680*/  IMAD.MOV.U32 R230, RZ, RZ, R9 ;  /* 0x000000ffffe67224 */ /* 0x010fe400078e0009 */
[----:B------:R-:W-:Y:S02]  /*4690*/  IMAD.MOV.U32 R231, RZ, RZ, R5 ;  /* 0x000000ffffe77224 */ /* 0x000fe400078e0005 */
[----:B-1----:R-:W-:Y:S02]  /*46a0*/  IMAD.MOV.U32 R228, RZ, RZ, R11 ;  /* 0x000000ffffe47224 */ /* 0x002fe400078e000b */
[----:B------:R-:W-:Y:S02]  /*46b0*/  IMAD.MOV.U32 R229, RZ, RZ, R10 ;  /* 0x000000ffffe57224 */ /* 0x000fe400078e000a */
[----:B---3--:R-:W-:Y:S02]  /*46c0*/  IMAD.MOV.U32 R226, RZ, RZ, R13 ;  /* 0x000000ffffe27224 */ /* 0x008fe400078e000d */
[----:B------:R-:W-:-:S02]  /*46d0*/  IMAD.MOV.U32 R227, RZ, RZ, R12 ;  /* 0x000000ffffe37224 */ /* 0x000fc400078e000c */
[----:B0-----:R-:W-:Y:S02]  /*46e0*/  IMAD.MOV.U32 R224, RZ, RZ, R15 ;  /* 0x000000ffffe07224 */ /* 0x001fe400078e000f */
[----:B------:R-:W-:Y:S01]  /*46f0*/  IMAD.MOV.U32 R225, RZ, RZ, R14 ;  /* 0x000000ffffe17224 */ /* 0x000fe200078e000e */
[----:B------:R-:W-:Y:S04]  /*4700*/  STL.64 [R1+0x140], R230 ;  /* 0x000140e601007387 */ /* 0x000fe80000100a00 */
[----:B------:R-:W-:Y:S04]  /*4710*/  STL.64 [R1+0x138], R228 ;  /* 0x000138e401007387 */ /* 0x000fe80000100a00 */
[----:B------:R-:W-:Y:S04]  /*4720*/  STL.64 [R1+0x130], R226 ;  /* 0x000130e201007387 */ /* 0x000fe80000100a00 */
[----:B------:R0:W-:Y:S04]  /*4730*/  STL.64 [R1+0x128], R224 ;  /* 0x000128e001007387 */ /* 0x0001e80000100a00 */
[----:B0-----:R-:W3:Y:S04]  /*4740*/  LDL.LU.64 R224, [R1+0x40] ;  /* 0x0000400001e07983 */ /* 0x001ee80000300a00 */
[----:B------:R-:W3:Y:S04]  /*4750*/  LDL.LU.64 R226, [R1+0x48] ;  /* 0x0000480001e27983 */ /* 0x000ee80000300a00 */
[----:B------:R-:W3:Y:S04]  /*4760*/  LDL.LU.64 R228, [R1+0x50] ;  /* 0x0000500001e47983 */ /* 0x000ee80000300a00 */
[----:B------:R-:W3:Y:S01]  /*4770*/  LDL.LU.64 R230, [R1+0x58] ;  /* 0x0000580001e67983 */ /* 0x000ee20000300a00 */
[----:B------:R-:W-:-:S02]  /*4780*/  WARPGROUP.DEPBAR.LE gsb0, 0x0 ;  /* 0x00008000000079c5 */ /* 0x000fc40000010000 */
[----:B------:R-:W-:Y:S01]  /*4790*/  WARPGROUP.ARRIVE ;  /* 0x00000000000079c5 */ /* 0x000fe20000000000 */
[----:B------:R-:W-:Y:S01]  /*47a0*/  UMOV UR20, UR56 ;  /* 0x0000003800147c82 */ /* 0x000fe20008000000 */
[----:B------:R-:W-:-:S04]  /*47b0*/  UMOV UR21, UR57 ;  /* 0x0000003900157c82 */ /* 0x000fc80008000000 */
        /* <DEDUP_REMOVED lines=18> */
[----:B--2---:R-:W-:-:S06]  /*48e0*/  WARPGROUP.ARRIVE ;  /* 0x00000000000079c5 */ /* 0x004fcc0000000000 */
        /* <DEDUP_REMOVED lines=11> */
[----:B---3--:R-:W-:-:S06]  /*49a0*/  WARPGROUP.ARRIVE ;  /* 0x00000000000079c5 */ /* 0x008fcc0000000000 */
[----:B------:R-:W-:Y:S01]  /*49b0*/  HGMMA.64x16x16.F32 R224, gdesc[UR56], R224, gsb0 ;  /* 0x0020000038e079f0 */ /* 0x000fe200080008e0 */
[----:B------:R-:W-:Y:S02]  /*49c0*/  IMAD.MOV.U32 R13, RZ, RZ, R18 ;  /* 0x000000ffff0d7224 */ /* 0x000fe400078e0012 */
[----:B------:R-:W-:Y:S02]  /*49d0*/  IMAD.MOV.U32 R12, RZ, RZ, R19 ;  /* 0x000000ffff0c7224 */ /* 0x000fe400078e0013 */
[----:B------:R-:W-:Y:S01]  /*49e0*/  IMAD.MOV.U32 R15, RZ, RZ, R16 ;  /* 0x000000ffff0f7224 */ /* 0x000fe200078e0010 */
[----:B------:R0:W5:Y:S01]  /*49f0*/  LDL.LU.64 R18, [R1+0x150] ;  /* 0x0001500001127983 */ /* 0x0001620000300a00 */
[----:B------:R-:W-:Y:S02]  /*4a00*/  IMAD.MOV.U32 R14, RZ, RZ, R17 ;  /* 0x000000ffff0e7224 */ /* 0x000fe400078e0011 */
[----:B------:R-:W-:Y:S01]  /*4a10*/  IMAD.MOV.U32 R11, RZ, RZ, R20 ;  /* 0x000000ffff0b7224 */ /* 0x000fe200078e0014 */
[----:B------:R0:W5:Y:S01]  /*4a20*/  LDL.LU.64 R16, [R1+0x148] ;  /* 0x0001480001107983 */ /* 0x0001620000300a00 */
[----:B------:R-:W-:-:S02]  /*4a30*/  IMAD.MOV.U32 R10, RZ, RZ, R21 ;  /* 0x000000ffff0a7224 */ /* 0x000fc400078e0015 */
[----:B------:R-:W-:Y:S02]  /*4a40*/  IMAD.MOV.U32 R9, RZ, RZ, R22 ;  /* 0x000000ffff097224 */ /* 0x000fe400078e0016 */
[----:B------:R-:W-:Y:S01]  /*4a50*/  IMAD.MOV.U32 R5, RZ, RZ, R23 ;  /* 0x000000ffff057224 */ /* 0x000fe200078e0017 */
[----:B------:R-:W-:Y:S02]  /*4a60*/  WARPGROUP.DEPBAR.LE gsb0, 0x0 ;  /* 0x00008000000079c5 */ /* 0x000fe40000010000 */
[----:B------:R-:W-:Y:S02]  /*4a70*/  IMAD.MOV.U32 R21, RZ, RZ, R230 ;  /* 0x000000ffff157224 */ /* 0x000fe400078e00e6 */
[----:B------:R-:W-:Y:S02]  /*4a80*/  IMAD.MOV.U32 R20, RZ, RZ, R231 ;  /* 0x000000ffff147224 */ /* 0x000fe400078e00e7 */
[----:B------:R-:W-:Y:S01]  /*4a90*/  IMAD.MOV.U32 R23, RZ, RZ, R228 ;  /* 0x000000ffff177224 */ /* 0x000fe200078e00e4 */
[----:B------:R-:W2:Y:S01]  /*4aa0*/  LDL.LU.64 R230, [R1+0x140] ;  /* 0x0001400001e67983 */ /* 0x000ea20000300a00 */
[----:B------:R-:W-:-:S02]  /*4ab0*/  IMAD.MOV.U32 R22, RZ, RZ, R229 ;  /* 0x000000ffff167224 */ /* 0x000fc400078e00e5 */
[----:B------:R-:W-:Y:S01]  /*4ac0*/  IMAD.MOV.U32 R233, RZ, RZ, R226 ;  /* 0x000000ffffe97224 */ /* 0x000fe200078e00e2 */
[----:B------:R-:W2:Y:S01]  /*4ad0*/  LDL.LU.64 R228, [R1+0x138] ;  /* 0x0001380001e47983 */ /* 0x000ea20000300a00 */
[----:B------:R-:W-:Y:S02]  /*4ae0*/  IMAD.MOV.U32 R232, RZ, RZ, R227 ;  /* 0x000000ffffe87224 */ /* 0x000fe400078e00e3 */
[----:B------:R-:W-:Y:S01]  /*4af0*/  IMAD.MOV.U32 R235, RZ, RZ, R224 ;  /* 0x000000ffffeb7224 */ /* 0x000fe200078e00e0 */
[----:B------:R-:W2:Y:S01]  /*4b00*/  LDL.LU.64 R226, [R1+0x130] ;  /* 0x0001300001e27983 */ /* 0x000ea20000300a00 */
[----:B------:R-:W-:-:S03]  /*4b10*/  IMAD.MOV.U32 R234, RZ, RZ, R225 ;  /* 0x000000ffffea7224 */ /* 0x000fc600078e00e1 */
[----:B------:R-:W2:Y:S01]  /*4b20*/  LDL.LU.64 R224, [R1+0x128] ;  /* 0x0001280001e07983 */ /* 0x000ea20000300a00 */
[----:B------:R-:W-:Y:S02]  /*4b30*/  UIADD3 UR8, UR61, 0x2, URZ ;  /* 0x000000023d087890 */ /* 0x000fe4000fffe03f */
[----:B------:R-:W-:Y:S01]  /*4b40*/  UIADD3 UR5, UR4, 0x2, URZ ;  /* 0x0000000204057890 */ /* 0x000fe2000fffe03f */
[----:B------:R-:W-:Y:S01]  /*4b50*/  UMOV UR9, 0x80000020 ;  /* 0x8000002000097882 */ /* 0x000fe20000000000 */
[----:B------:R-:W-:-:S05]  /*4b60*/  UMOV UR11, 0x80000020 ;  /* 0x80000020000b7882 */ /* 0x000fca0000000000 */
[----:B------:R-:W-:Y:S01]  /*4b70*/  UMOV UR10, UR5 ;  /* 0x00000005000a7c82 */ /* 0x000fe20008000000 */
[----:B--2---:R-:W-:-:S06]  /*4b80*/  WARPGROUP.ARRIVE ;  /* 0x00000000000079c5 */ /* 0x004fcc0000000000 */
[----:B------:R-:W-:Y:S03]  /*4b90*/  HGMMA.64x16x16.F32 R224, gdesc[UR8], R224, gsb0 ;  /* 0x0020000008e079f0 */ /* 0x000fe600080008e0 */
[----:B------:R-:W-:Y:S02]  /*4ba0*/  WARPGROUP.DEPBAR.LE gsb0, 0x0 ;  /* 0x00008000000079c5 */ /* 0x000fe40000010000 */
[----:B------:R-:W-:Y:S04]  /*4bb0*/  STL.64 [R1+0x60], R224 ;  /* 0x000060e001007387 */ /* 0x000fe80000100a00 */
[----:B------:R-:W-:Y:S04]  /*4bc0*/  STL.64 [R1+0x68], R226 ;  /* 0x000068e201007387 */ /* 0x000fe80000100a00 */
[----:B------:R-:W-:Y:S04]  /*4bd0*/  STL.64 [R1+0x70], R228 ;  /* 0x000070e401007387 */ /* 0x000fe80000100a00 */
[----:B------:R1:W-:Y:S04]  /*4be0*/  STL.64 [R1+0x78], R230 ;  /* 0x000078e601007387 */ /* 0x0003e80000100a00 */
[----:B-1----:R-:W2:Y:S04]  /*4bf0*/  LDL.LU.64 R230, [R1+0x120] ;  /* 0x0001200001e67983 */ /* 0x002ea80000300a00 */
[----:B------:R-:W2:Y:S04]  /*4c00*/  LDL.LU.64 R228, [R1+0x118] ;  /* 0x0001180001e47983 */ /* 0x000ea80000300a00 */
[----:B------:R-:W2:Y:S04]  /*4c10*/  LDL.LU.64 R226, [R1+0x110] ;  /* 0x0001100001e27983 */ /* 0x000ea80000300a00 */
[----:B------:R-:W2:Y:S01]  /*4c20*/  LDL.LU.64 R224, [R1+0x108] ;  /* 0x0001080001e07983 */ /* 0x000ea20000300a00 */
[----:B------:R-:W-:Y:S01]  /*4c30*/  UIADD3 UR6, UR4, 0x42, URZ ;  /* 0x0000004204067890 */ /* 0x000fe2000fffe03f */
[----:B------:R-:W-:Y:S01]  /*4c40*/  UMOV UR20, UR8 ;  /* 0x0000000800147c82 */ /* 0x000fe20008000000 */
[----:B------:R-:W-:Y:S01]  /*4c50*/  UMOV UR21, UR9 ;  /* 0x0000000900157c82 */ /* 0x000fe20008000000 */
[----:B------:R-:W-:-:S04]  /*4c60*/  UMOV UR23, 0x80000020 ;  /* 0x8000002000177882 */ /* 0x000fc80000000000 */
        /* <DEDUP_REMOVED lines=15> */
[----:B------:R-:W-:Y:S01]  /*4d60*/  UMOV UR15, 0x80000020 ;  /* 0x80000020000f7882 */ /* 0x000fe20000000000 */
[----:B------:R-:W-:Y:S01]  /*4d70*/  UIADD3 UR18, UR4, 0xc2, URZ ;  /* 0x000000c204127890 */ /* 0x000fe2000fffe03f */
[----:B------:R-:W-:Y:S01]  /*4d80*/  UMOV UR16, UR8 ;  /* 0x0000000800107c82 */ /* 0x000fe20008000000 */
[----:B------:R-:W-:Y:S01]  /*4d90*/  UMOV UR17, UR9 ;  /* 0x0000000900117c82 */ /* 0x000fe20008000000 */
[----:B------:R-:W-:Y:S01]  /*4da0*/  UMOV UR19, 0x80000020 ;  /* 0x8000002000137882 */ /* 0x000fe20000000000 */
[----:B------:R-:W-:Y:S01]  /*4db0*/  UMOV UR6, UR22 ;  /* 0x0000001600067c82 */ /* 0x000fe20008000000 */
[----:B------:R-:W-:Y:S01]  /*4dc0*/  UIADD3 UR22, UR4, 0x102, URZ ;  /* 0x0000010204167890 */ /* 0x000fe2000fffe03f */
[----:B------:R-:W-:Y:S01]  /*4dd0*/  UMOV UR7, UR23 ;  /* 0x0000001700077c82 */ /* 0x000fe20008000000 */
[----:B------:R-:W-:Y:S01]  /*4de0*/  UMOV UR20, UR8 ;  /* 0x0000000800147c82 */ /* 0x000fe20008000000 */
[----:B------:R-:W-:Y:S01]  /*4df0*/  UMOV UR21, UR9 ;  /* 0x0000000900157c82 */ /* 0x000fe20008000000 */
[----:B------:R-:W-:Y:S01]  /*4e00*/  UMOV UR23, 0x80000020 ;  /* 0x8000002000177882 */ /* 0x000fe20000000000 */
        /* <DEDUP_REMOVED lines=8> */
[----:B--2---:R-:W-:-:S06]  /*4e90*/  WARPGROUP.ARRIVE ;  /* 0x00000000000079c5 */ /* 0x004fcc0000000000 */
        /* <DEDUP_REMOVED lines=13> */
[----:B------:R-:W-:Y:S01]  /*4f70*/  UIADD3 UR34, UR4, 0x1c2, URZ ;  /* 0x000001c204227890 */ /* 0x000fe2000fffe03f */
[----:B------:R-:W-:Y:S01]  /*4f80*/  UMOV UR32, UR8 ;  /* 0x0000000800207c82 */ /* 0x000fe20008000000 */
[----:B------:R-:W-:Y:S01]  /*4f90*/  UMOV UR33, UR9 ;  /* 0x0000000900217c82 */ /* 0x000fe20008000000 */
[----:B------:R-:W-:Y:S01]  /*4fa0*/  UMOV UR35, 0x80000020 ;  /* 0x8000002000237882 */ /* 0x000fe20000000000 */
        /* <DEDUP_REMOVED lines=31> */
[----:B------:R-:W-:Y:S01]  /*51a0*/  UMOV UR12, UR6 ;  /* 0x00000006000c7c82 */ /* 0x000fe20008000000 */
[----:B------:R-:W-:Y:S01]  /*51b0*/  UIADD3 UR6, UR4, 0x302, URZ ;  /* 0x0000030204067890 */ /* 0x000fe2000fffe03f */
[----:B------:R-:W-:Y:S01]  /*51c0*/  UMOV UR13, UR7 ;  /* 0x00000007000d7c82 */ /* 0x000fe20008000000 */
[----:B------:R-:W-:Y:S02]  /*51d0*/  UIADD3 UR54, UR4, 0x342, URZ ;  /* 0x0000034204367890 */ /* 0x000fe4000fffe03f */
[----:B------:R-:W-:Y:S01]  /*51e0*/  UIADD3 UR58, UR4, 0x382, URZ ;  /* 0x00000382043a7890 */ /* 0x000fe2000fffe03f */
[----:B------:R-:W-:Y:S02]  /*51f0*/  UMOV UR5, UR9 ;  /* 0x0000000900057c82 */ /* 0x000fe40008000000 */
[----:B------:R-:W-:Y:S01]  /*5200*/  UMOV UR4, UR8 ;  /* 0x0000000800047c82 */ /* 0x000fe20008000000 */
[----:B------:R-:W-:Y:S01]  /*5210*/  UMOV UR7, 0x80000020 ;  /* 0x8000002000077882 */ /* 0x000fe20000000000 */
[----:B------:R-:W-:-:S02]  /*5220*/  WARPGROUP.DEPBAR.LE gsb0, 0x0 ;  /* 0x00008000000079c5 */ /* 0x000fc40000010000 */
        /* <DEDUP_REMOVED lines=84> */
[----:B-1----:R-:W-:Y:S02]  /*5770*/  IMAD.MOV.U32 R230, RZ, RZ, R233 ;  /* 0x000000ffffe67224 */ /* 0x002fe400078e00e9 */
[----:B------:R-:W-:-:S05]  /*5780*/  IMAD.MOV.U32 R231, RZ, RZ, R232 ;  /* 0x000000ffffe77224 */ /* 0x000fca00078e00e8 */
[----:B------:R1:W-:Y:S01]  /*5790*/  STL.64 [R1+0xe0], R230 ;  /* 0x0000e0e601007387 */ /* 0x0003e20000100a00 */
[----:B--2---:R-:W-:Y:S02]  /*57a0*/  IMAD.MOV.U32 R228, RZ, RZ, R235 ;  /* 0x000000ffffe47224 */ /* 0x004fe400078e00eb */
[----:B------:R-:W-:-:S05]  /*57b0*/  IMAD.MOV.U32 R229, RZ, RZ, R234 ;  /* 0x000000ffffe57224 */ /* 0x000fca00078e00ea */
[----:B------:R2:W-:Y:S01]  /*57c0*/  STL.64 [R1+0xd8], R228 ;  /* 0x0000d8e401007387 */ /* 0x0005e20000100a00 */
[----:B-1----:R-:W-:-:S03]  /*57d0*/  IMAD.MOV.U32 R230, RZ, RZ, R9 ;  /* 0x000000ffffe67224 */ /* 0x002fc600078e0009 */
[----:B------:R1:W-:Y:S01]  /*57e0*/  STL.64 [R1+0xd0], R226 ;  /* 0x0000d0e201007387 */ /* 0x0003e20000100a00 */
[----:B------:R-:W-:-:S03]  /*57f0*/  IMAD.MOV.U32 R231, RZ, RZ, R5 ;  /* 0x000000ffffe77224 */ /* 0x000fc600078e0005 */
[----:B------:R3:W-:Y:S01]  /*5800*/  STL.64 [R1+0xc8], R224 ;  /* 0x0000c8e001007387 */ /* 0x0007e20000100a00 */
[----:B--2---:R-:W-:Y:S02]  /*5810*/  IMAD.MOV.U32 R228, RZ, RZ, R11 ;  /* 0x000000ffffe47224 */ /* 0x004fe400078e000b */
[----:B------:R-:W-:Y:S02]  /*5820*/  IMAD.MOV.U32 R229, RZ, RZ, R10 ;  /* 0x000000ffffe57224 */ /* 0x000fe400078e000a */
[----:B-1----:R-:W-:Y:S02]  /*5830*/  IMAD.MOV.U32 R226, RZ, RZ, R13 ;  /* 0x000000ffffe27224 */ /* 0x002fe400078e000d */
[----:B------:R-:W-:Y:S02]  /*5840*/  IMAD.MOV.U32 R227, RZ, RZ, R12 ;  /* 0x000000ffffe37224 */ /* 0x000fe400078e000c */
[----:B---3--:R-:W-:Y:S02]  /*5850*/  IMAD.MOV.U32 R224, RZ, RZ, R15 ;  /* 0x000000ffffe07224 */ /* 0x008fe400078e000f */
[----:B------:R-:W-:Y:S01]  /*5860*/  IMAD.MOV.U32 R225, RZ, RZ, R14 ;  /* 0x000000ffffe17224 */ /* 0x000fe200078e000e */
[----:B------:R-:W-:Y:S01]  /*5870*/  UMOV UR6, UR8 ;  /* 0x0000000800067c82 */ /* 0x000fe20008000000 */
[----:B------:R-:W-:Y:S01]  /*5880*/  UMOV UR7, UR9 ;  /* 0x0000000900077c82 */ /* 0x000fe20008000000 */
[----:B------:R-:W-:Y:S01]  /*5890*/  UMOV UR4, UR56 ;  /* 0x0000003800047c82 */ /* 0x000fe20008000000 */
[----:B------:R-:W-:Y:S01]  /*58a0*/  UMOV UR5, UR57 ;  /* 0x0000003900057c82 */ /* 0x000fe20008000000 */
[----:B------:R-:W-:-:S02]  /*58b0*/  WARPGROUP.DEPBAR.LE gsb0, 0x0 ;  /* 0x00008000000079c5 */ /* 0x000fc40000010000 */
[----:B------:R-:W-:-:S06]  /*58c0*/  WARPGROUP.ARRIVE ;  /* 0x00000000000079c5 */ /* 0x000fcc0000000000 */
[----:B------:R-:W-:Y:S03]  /*58d0*/  HGMMA.64x16x16.F32 R224, gdesc[UR4], R224, gsb0 ;  /* 0x0020000004e079f0 */ /* 0x000fe600080008e0 */
[----:B------:R-:W-:Y:S02]  /*58e0*/  WARPGROUP.DEPBAR.LE gsb0, 0x0 ;  /* 0x00008000000079c5 */ /* 0x000fe40000010000 */
[----:B------:R-:W-:Y:S04]  /*58f0*/  STL.64 [R1], R224 ;  /* 0x000000e001007387 */ /* 0x000fe80000100a00 */
[----:B------:R-:W-:Y:S04]  /*5900*/  STL.64 [R1+0x8], R226 ;  /* 0x000008e201007387 */ /* 0x000fe80000100a00 */
[----:B------:R-:W-:Y:S04]  /*5910*/  STL.64 [R1+0x10], R228 ;  /* 0x000010e401007387 */ /* 0x000fe80000100a00 */
[----:B------:R1:W-:Y:S04]  /*5920*/  STL.64 [R1+0x18], R230 ;  /* 0x000018e601007387 */ /* 0x0003e80000100a00 */
[----:B-1----:R-:W2:Y:S04]  /*5930*/  LDL.LU.64 R230, [R1+0xe0] ;  /* 0x0000e00001e67983 */ /* 0x002ea80000300a00 */
        /* <DEDUP_REMOVED lines=19> */
[----:B------:R-:W-:Y:S01]  /*5a70*/  BPT.TRAP 0x1 ;  /* 0x000000040000795c */ /* 0x000fe20000300000 */
.L_x_23:
[----:B------:R-:W2:Y:S01]  /*5a80*/  LDL R5, [R1+0x90] ;  /* 0x0000900001057983 */ /* 0x000ea20000100800 */
[----:B-----5:R-:W-:Y:S02]  /*5a90*/  R2UR UR6, R17 ;  /* 0x00000000110672ca */ /* 0x020fe400000e0000 */
[----:B------:R-:W-:-:S13]  /*5aa0*/  R2UR UR4, R4 ;  /* 0x00000000040472ca */ /* 0x000fda00000e0000 */
[----:B------:R-:W-:-:S04]  /*5ab0*/  ULEA UR4, UR4, UR6, 0x3 ;  /* 0x0000000604047291 */ /* 0x000fc8000f8e183f */
[----:B------:R-:W-:-:S04]  /*5ac0*/  UIADD3 UR4, UR4, 0x38, URZ ;  /* 0x0000003804047890 */ /* 0x000fc8000fffe03f */
[----:B------:R-:W-:-:S09]  /*5ad0*/  UPRMT UR4, URZ, 0x654, UR4 ;  /* 0x000006543f047896 */ /* 0x000fd20008000004 */
[----:B------:R-:W-:Y:S01]  /*5ae0*/  SYNCS.ARRIVE.TRANS64.RED.A1T0 RZ, [UR4], RZ ;  /* 0x000000ffffff79a7 */ /* 0x000fe20008100404 */
[----:B--2---:R-:W-:-:S13]  /*5af0*/  R2UR UR5, R5 ;  /* 0x00000000050572ca */ /* 0x004fda00000e0000 */
[----:B------:R-:W-:-:S06]  /*5b00*/  UISETP.GT.U32.AND UP0, UPT, UR5, 0x1, UPT ;  /* 0x000000010500788c */ /* 0x000fcc000bf04070 */
[----:B------:R-:W-:-:S13]  /*5b10*/  PLOP3.LUT P1, PT, PT, PT, UP0, 0x80, 0x0 ;  /* 0x000000000000781c */ /* 0x000fda0003f2f008 */
[----:B------:R-:W-:Y:S05]  /*5b20*/  @P1 BRA `(.L_x_24) ;  /* 0x0000000000041947 */ /* 0x000fea0003800000 */
[----:B------:R-:W-:Y:S01]  /*5b30*/  BPT.TRAP 0x1 ;  /* 0x000000040000795c */ /* 0x000fe20000300000 */
.L_x_24:
[----:B------:R-:W-:Y:S01]  /*5b40*/  R2UR UR4, R4 ;  /* 0x00000000040472ca */ /* 0x000fe200000e0000 */
[----:B------:R-:W-:Y:S01]  /*5b50*/  UIADD3 UR60, UR60, 0x1, URZ ;  /* 0x000000013c3c7890 */ /* 0x000fe2000fffe03f */
[C---:B------:R-:W-:Y:S01]  /*5b60*/  ISETP.GT.AND P1, PT, R0.reuse, 0x1, PT ;  /* 0x000000010000780c */ /* 0x040fe20003f24270 */
[----:B------:R-:W-:Y:S02]  /*5b70*/  VIADD R0, R0, 0xffffffff ;  /* 0xffffffff00007836 */ /* 0x000fe40000000000 */
[----:B------:R-:W-:-:S04]  /*5b80*/  UISETP.NE.AND UP0, UPT, UR60, 0x7, UPT ;  /* 0x000000073c00788c */ /* 0x000fc8000bf05270 */
[----:B------:R-:W-:Y:S02]  /*5b90*/  USEL UR5, URZ, 0x1, UP0 ;  /* 0x000000013f057887 */ /* 0x000fe40008000000 */
[----:B------:R-:W-:Y:S02]  /*5ba0*/  USEL UR60, UR60, URZ, UP0 ;  /* 0x0000003f3c3c7287 */ /* 0x000fe40008000000 */
[----:B------:R-:W-:Y:S02]  /*5bb0*/  UIADD3 UR4, UR4, 0x1, URZ ;  /* 0x0000000104047890 */ /* 0x000fe4000fffe03f */
[----:B------:R-:W-:Y:S02]  /*5bc0*/  LOP3.LUT R3, R3, UR5, RZ, 0x3c, !PT ;  /* 0x0000000503037c12 */ /* 0x000fe4000f8e3cff */
[----:B------:R-:W-:-:S04]  /*5bd0*/  UISETP.NE.AND UP1, UPT, UR4, 0x7, UPT ;  /* 0x000000070400788c */ /* 0x000fc8000bf25270 */
[----:B------:R-:W-:-:S06]  /*5be0*/  USEL UR4, UR4, URZ, UP1 ;  /* 0x0000003f04047287 */ /* 0x000fcc0008800000 */
[----:B------:R-:W-:Y:S01]  /*5bf0*/  IMAD.U32 R4, RZ, RZ, UR4 ;  /* 0x00000004ff047e24 */ /* 0x000fe2000f8e00ff */
[----:B------:R-:W-:Y:S06]  /*5c00*/  @P1 BRA `(.L_x_25) ;  /* 0xffffffdc00081947 */ /* 0x000fec000383ffff */
.L_x_18:
[----:B------:R1:W5:Y:S01]  /*5c10*/  LDL R9, [R1+0xa4] ;  /* 0x0000a40001097983 */ /* 0x0003620000100800 */
[----:B------:R-:W2:Y:S02]  /*5c20*/  LDC R0, c[0x0][0x28c] ;  /* 0x0000a300ff007b82 */ /* 0x000ea40000000800 */
[----:B--2---:R-:W-:-:S13]  /*5c30*/  ISETP.GE.AND P1, PT, R0, 0x1, PT ;  /* 0x000000010000780c */ /* 0x004fda0003f26270 */
[----:B-1----:R-:W-:Y:S05]  /*5c40*/  @!P1 BRA `(.L_x_26) ;  /* 0x0000000000509947 */ /* 0x002fea0003800000 */
[----:B------:R-:W-:Y:S05]  /*5c50*/  @!P0 BRA `(.L_x_27) ;  /* 0x0000000000048947 */ /* 0x000fea0003800000 */
[----:B------:R-:W-:Y:S01]  /*5c60*/  BPT.TRAP 0x1 ;  /* 0x000000040000795c */ /* 0x000fe20000300000 */
.L_x_27:
[----:B------:R-:W2:Y:S01]  /*5c70*/  LDL R0, [R1+0x90] ;  /* 0x0000900001007983 */ /* 0x000ea20000100800 */
[----:B-----5:R-:W-:Y:S02]  /*5c80*/  R2UR UR6, R9 ;  /* 0x00000000090672ca */ /* 0x020fe400000e0000 */
[----:B------:R-:W-:Y:S02]  /*5c90*/  R2UR UR5, R17 ;  /* 0x00000000110572ca */ /* 0x000fe400000e0000 */
[----:B--2---:R-:W-:-:S09]  /*5ca0*/  R2UR UR4, R0 ;  /* 0x00000000000472ca */ /* 0x004fd200000e0000 */
[----:B------:R-:W-:-:S04]  /*5cb0*/  VIADD R0, R8, UR6 ;  /* 0x0000000608007c36 */ /* 0x000fc80008000000 */
[----:B------:R-:W-:-:S04]  /*5cc0*/  IMAD.WIDE.U32 R4, R0, 0x24924925, RZ ;  /* 0x2492492500047825 */ /* 0x000fc800078e00ff */
[----:B------:R-:W-:Y:S01]  /*5cd0*/  IMAD.IADD R3, R0, 0x1, -R5 ;  /* 0x0000000100037824 */ /* 0x000fe200078e0a05 */
[----:B------:R-:W-:-:S04]  /*5ce0*/  UISETP.GT.U32.AND UP0, UPT, UR4, 0x1, UPT ;  /* 0x000000010400788c */ /* 0x000fc8000bf04070 */
[----:B------:R-:W-:-:S04]  /*5cf0*/  LEA.HI R3, R3, R5, RZ, 0x1f ;  /* 0x0000000503037211 */ /* 0x000fc800078ff8ff */
[----:B------:R-:W-:Y:S02]  /*5d00*/  SHF.R.U32.HI R3, RZ, 0x2, R3 ;  /* 0x00000002ff037819 */ /* 0x000fe40000011603 */
[----:B------:R-:W-:-:S03]  /*5d10*/  PLOP3.LUT P0, PT, PT, PT, UP0, 0x80, 0x0 ;  /* 0x000000000000781c */ /* 0x000fc60003f0f008 */
[----:B------:R-:W-:-:S05]  /*5d20*/  IMAD R0, R3, -0x7, R0 ;  /* 0xfffffff903007824 */ /* 0x000fca00078e0200 */
[----:B------:R-:W-:-:S05]  /*5d30*/  LEA R0, R0, UR5, 0x3 ;  /* 0x0000000500007c11 */ /* 0x000fca000f8e18ff */
[----:B------:R-:W-:-:S05]  /*5d40*/  VIADD R0, R0, 0x38 ;  /* 0x0000003800007836 */ /* 0x000fca0000000000 */
[----:B------:R-:W-:-:S04]  /*5d50*/  PRMT R0, RZ, 0x654, R0 ;  /* 0x00000654ff007816 */ /* 0x000fc80000000000 */
[----:B------:R1:W-:Y:S01]  /*5d60*/  SYNCS.ARRIVE.TRANS64.RED.A1T0 RZ, [R0+URZ], RZ ;  /* 0x000000ff00ff79a7 */ /* 0x0003e2000810043f */
[----:B------:R-:W-:Y:S05]  /*5d70*/  @P0 BRA `(.L_x_26) ;  /* 0x0000000000040947 */ /* 0x000fea0003800000 */
[----:B------:R-:W-:Y:S01]  /*5d80*/  BPT.TRAP 0x1 ;  /* 0x000000040000795c */ /* 0x000fe20000300000 */
.L_x_26:
[----:B-1----:R-:W2:Y:S01]  /*5d90*/  LDL R0, [R1+0xb4] ;  /* 0x0000b40001007983 */ /* 0x002ea20000100800 */
[----:B------:R-:W1:Y:S01]  /*5da0*/  S2R R3, SR_TID.X ;  /* 0x0000000000037919 */ /* 0x000e620000002100 */
[----:B------:R-:W3:Y:S01]  /*5db0*/  S2R R5, SR_TID.X ;  /* 0x0000000000057919 */ /* 0x000ee20000002100 */
[----:B------:R-:W-:Y:S01]  /*5dc0*/  R2UR UR4, R18 ;  /* 0x00000000120472ca */ /* 0x000fe200000e0000 */
[----:B------:R-:W-:Y:S01]  /*5dd0*/  ULDC.64 UR8, c[0x0][0x5d0] ;  /* 0x0001740000087ab9 */ /* 0x000fe20000000a00 */
[----:B------:R-:W4:Y:S04]  /*5de0*/  LDL.LU R6, [R1+0xb0] ;  /* 0x0000b00001067983 */ /* 0x000f280000300800 */
[----:B------:R-:W4:Y:S01]  /*5df0*/  LDL R20, [R1+0x94] ;  /* 0x0000940001147983 */ /* 0x000f220000100800 */
[----:B------:R-:W-:Y:S01]  /*5e00*/  R2UR UR7, R19 ;  /* 0x00000000130772ca */ /* 0x000fe200000e0000 */
[----:B------:R-:W-:Y:S01]  /*5e10*/  IMAD.U32 R8, RZ, RZ, UR8 ;  /* 0x00000008ff087e24 */ /* 0x000fe2000f8e00ff */
[----:B-----5:R-:W-:-:S04]  /*5e20*/  R2UR UR5, R9 ;  /* 0x00000000090572ca */ /* 0x020fc800000e0000 */
[----:B------:R-:W-:-:S06]  /*5e30*/  UIMAD UR6, UR4, 0xf0, URZ ;  /* 0x000000f0040678a4 */ /* 0x000fcc000f8e023f */
[----:B------:R-:W-:Y:S01]  /*5e40*/  IMAD.U32 R10, RZ, RZ, UR6 ;  /* 0x00000006ff0a7e24 */ /* 0x000fe2000f8e00ff */
[----:B------:R-:W-:Y:S02]  /*5e50*/  UIMAD.WIDE UR10, UR7, 0x100, URZ ;  /* 0x00000100070a78a5 */ /* 0x000fe4000f8e023f */
[----:B------:R-:W-:Y:S01]  /*5e60*/  USHF.L.U32 UR7, UR7, 0x8, URZ ;  /* 0x0000000807077899 */ /* 0x000fe2000800063f */
[----:B-1----:R-:W-:-:S04]  /*5e70*/  SHF.R.U32.HI R3, RZ, 0x7, R3 ;  /* 0x00000007ff037819 */ /* 0x002fc80000011603 */
[----:B------:R-:W-:Y:S01]  /*5e80*/  LOP3.LUT R3, R3, 0x1, RZ, 0xc0, !PT ;  /* 0x0000000103037812 */ /* 0x000fe200078ec0ff */
[C---:B---3--:R-:W-:Y:S01]  /*5e90*/  IMAD.SHL.U32 R11, R5.reuse, 0x2, RZ ;  /* 0x00000002050b7824 */ /* 0x048fe200078e00ff */
[----:B------:R-:W-:-:S03]  /*5ea0*/  LOP3.LUT R4, R5, 0x60, RZ, 0xc0, !PT ;  /* 0x0000006005047812 */ /* 0x000fc600078ec0ff */
[----:B------:R-:W-:Y:S01]  /*5eb0*/  IMAD.SHL.U32 R17, R3, 0x40, RZ ;  /* 0x0000004003117824 */ /* 0x000fe200078e00ff */
[----:B------:R-:W-:Y:S02]  /*5ec0*/  LOP3.LUT R10, R10, 0x6, R11, 0xf8, !PT ;  /* 0x000000060a0a7812 */ /* 0x000fe400078ef80b */
[----:B------:R-:W-:Y:S02]  /*5ed0*/  SHF.R.U32.HI R4, RZ, 0x1, R4 ;  /* 0x00000001ff047819 */ /* 0x000fe40000011604 */
[----:B------:R-:W-:Y:S02]  /*5ee0*/  SHF.R.S32.HI R11, RZ, 0x1f, R10 ;  /* 0x0000001fff0b7819 */ /* 0x000fe4000001140a */
[----:B--2---:R-:W-:Y:S02]  /*5ef0*/  R2UR UR15, R0 ;  /* 0x00000000000f72ca */ /* 0x004fe400000e0000 */
[----:B------:R-:W-:-:S04]  /*5f00*/  SHF.R.U32.HI R0, RZ, 0x2, R5 ;  /* 0x00000002ff007819 */ /* 0x000fc80000011605 */
[----:B------:R-:W-:-:S04]  /*5f10*/  LOP3.LUT R0, R0, 0x7, RZ, 0xc0, !PT ;  /* 0x0000000700007812 */ /* 0x000fc800078ec0ff */
[--C-:B------:R-:W-:Y:S02]  /*5f20*/  LOP3.LUT R17, R17, 0x40, R0.reuse, 0xe2, !PT ;  /* 0x0000004011117812 */ /* 0x100fe400078ee200 */
[----:B------:R-:W-:Y:S01]  /*5f30*/  IADD3 R0, RZ, -R4, -R0 ;  /* 0x80000004ff007210 */ /* 0x000fe20007ffe800 */
[----:B------:R-:W-:Y:S01]  /*5f40*/  UISETP.GE.U32.AND UP1, UPT, UR15, 0x7, UPT ;  /* 0x000000070f00788c */ /* 0x000fe2000bf26070 */
[----:B----4-:R-:W-:Y:S02]  /*5f50*/  R2UR UR14, R6 ;  /* 0x00000000060e72ca */ /* 0x010fe400000e0000 */
[----:B------:R-:W-:Y:S01]  /*5f60*/  R2UR UR12, R20 ;  /* 0x00000000140c72ca */ /* 0x000fe200000e0000 */
[----:B------:R-:W-:Y:S01]  /*5f70*/  IMAD R0, R3, -0x40, R0 ;  /* 0xffffffc003007824 */ /* 0x000fe200078e0200 */
[----:B------:R-:W-:Y:S01]  /*5f80*/  LOP3.LUT R17, R17, UR10, R4, 0xfe, !PT ;  /* 0x0000000a11117c12 */ /* 0x000fe2000f8efe04 */
[----:B------:R-:W-:-:S10]  /*5f90*/  IMAD.MOV.U32 R4, RZ, RZ, -0x2 ;  /* 0xfffffffeff047424 */ /* 0x000fd400078e00ff */
[----:B------:R-:W-:Y:S02]  /*5fa0*/  USHF.R.S32.HI UR13, URZ, 0x1f, UR12 ;  /* 0x0000001f3f0d7899 */ /* 0x000fe4000801140c */
[----:B------:R-:W-:Y:S02]  /*5fb0*/  IMAD.WIDE.U32 R8, R8, UR12, R10 ;  /* 0x0000000c08087c25 */ /* 0x000fe4000f8e000a */
[----:B------:R-:W-:Y:S02]  /*5fc0*/  UIMAD UR4, UR13, UR8, URZ ;  /* 0x000000080d0472a4 */ /* 0x000fe4000f8e023f */
[----:B------:R-:W-:Y:S02]  /*5fd0*/  UIADD3 UR8, UR15, UR5, URZ ;  /* 0x000000050f087290 */ /* 0x000fe4000fffe03f */
[----:B------:R-:W-:Y:S02]  /*5fe0*/  UIMAD UR4, UR12, UR9, UR4 ;  /* 0x000000090c0472a4 */ /* 0x000fe4000f8e0204 */
[----:B------:R-:W-:Y:S01]  /*5ff0*/  UISETP.GT.U32.AND UP0, UPT, UR8, 0x6, UPT ;  /* 0x000000060800788c */ /* 0x000fe2000bf04070 */
[----:B------:R-:W-:Y:S01]  /*6000*/  ULDC UR12, c[0x0][0x284] ;  /* 0x0000a100000c7ab9 */ /* 0x000fe20000000800 */
[----:B------:R-:W-:Y:S01]  /*6010*/  ULDC UR9, c[0x0][0x288] ;  /* 0x0000a20000097ab9 */ /* 0x000fe20000000800 */
[----:B------:R-:W-:Y:S01]  /*6020*/  IMAD.U32 R3, RZ, RZ, UR12 ;  /* 0x0000000cff037e24 */ /* 0x000fe2000f8e00ff */
[----:B------:R-:W-:Y:S01]  /*6030*/  UISETP.LT.U32.AND UP0, UPT, UR15, 0x7, UP0 ;  /* 0x000000070f00788c */ /* 0x000fe20008701070 */
[----:B------:R-:W-:Y:S01]  /*6040*/  VIADD R9, R9, UR4 ;  /* 0x0000000409097c36 */ /* 0x000fe20008000000 */
[----:B------:R-:W-:-:S02]  /*6050*/  UIMAD.WIDE.U32 UR4, UR8, 0x24924925, URZ ;  /* 0x24924925080478a5 */ /* 0x000fc4000f8e003f */
[----:B------:R-:W-:Y:S01]  /*6060*/  IADD3 R0, R3, -UR7, R0 ;  /* 0x8000000703007c10 */ /* 0x000fe2000fffe000 */
[----:B------:R-:W-:Y:S01]  /*6070*/  UISETP.GE.AND UP2, UPT, UR6, UR9, UPT ;  /* 0x000000090600728c */ /* 0x000fe2000bf46270 */
[----:B------:R-:W-:Y:S01]  /*6080*/  LOP3.LUT R3, R5, 0x3, RZ, 0xc0, !PT ;  /* 0x0000000305037812 */ /* 0x000fe200078ec0ff */
[----:B------:R-:W-:Y:S02]  /*6090*/  UIADD3 UR4, UR8, -UR5, URZ ;  /* 0x8000000508047290 */ /* 0x000fe4000fffe03f */
[----:B------:R-:W-:Y:S02]  /*60a0*/  UISETP.GE.OR UP2, UPT, UR7, UR12, UP2 ;  /* 0x0000000c0700728c */ /* 0x000fe40009746670 */
[----:B------:R-:W-:Y:S01]  /*60b0*/  IMAD R3, R3, R4, UR9 ;  /* 0x0000000903037e24 */ /* 0x000fe2000f8e0204 */
[----:B------:R-:W-:Y:S02]  /*60c0*/  USEL UR9, URZ, 0x1, !UP0 ;  /* 0x000000013f097887 */ /* 0x000fe4000c000000 */
[----:B------:R-:W-:Y:S01]  /*60d0*/  ULEA.HI UR4, UR4, UR5, URZ, 0x1f ;  /* 0x0000000504047291 */ /* 0x000fe2000f8ff83f */
[----:B------:R-:W-:Y:S01]  /*60e0*/  PLOP3.LUT P0, PT, PT, PT, UP2, 0x80, 0x0 ;  /* 0x000000000000781c */ /* 0x000fe20003f0f028 */
[----:B------:R-:W-:Y:S01]  /*60f0*/  ULOP3.LUT UR14, UR14, UR9, URZ, 0x3c, !UPT ;  /* 0x000000090e0e7292 */ /* 0x000fe2000f8e3c3f */
[----:B------:R-:W-:Y:S01]  /*6100*/  VIADD R3, R3, -UR6 ;  /* 0x8000000603037c36 */ /* 0x000fe20008000000 */
[----:B------:R-:W-:Y:S01]  /*6110*/  USHF.R.U32.HI UR4, URZ, 0x2, UR4 ;  /* 0x000000023f047899 */ /* 0x000fe20008011604 */
[----:B------:R-:W-:-:S03]  /*6120*/  UMOV UR6, 0xffffffff ;  /* 0xffffffff00067882 */ /* 0x000fc60000000000 */
[----:B------:R-:W-:Y:S02]  /*6130*/  @UP1 ULOP3.LUT UR14, UR14, 0x1, UR4, 0x78, !UPT ;  /* 0x000000010e0e1892 */ /* 0x000fe4000f8e7804 */
[----:B------:R-:W-:-:S04]  /*6140*/  UIMAD UR4, UR4, -0x7, UR8 ;  /* 0xfffffff9040478a4 */ /* 0x000fc8000f8e0208 */
[----:B------:R-:W-:Y:S02]  /*6150*/  IMAD.U32 R5, RZ, RZ, UR14 ;  /* 0x0000000eff057e24 */ /* 0x000fe4000f8e00ff */
[----:B------:R-:W-:-:S03]  /*6160*/  IMAD.U32 R4, RZ, RZ, UR4 ;  /* 0x00000004ff047e24 */ /* 0x000fc6000f8e00ff */
[----:B------:R1:W-:Y:S04]  /*6170*/  STL [R1+0xb0], R5 ;  /* 0x0000b00501007387 */ /* 0x0003e80000100800 */
[----:B------:R1:W-:Y:S01]  /*6180*/  STL [R1+0xa4], R4 ;  /* 0x0000a40401007387 */ /* 0x0003e20000100800 */
[----:B------:R-:W-:Y:S05]  /*6190*/  @P0 BRA `(.L_x_28) ;  /* 0x0000010400d00947 */ /* 0x000fea0003800000 */
[----:B------:R-:W-:Y:S01]  /*61a0*/  FSETP.NEU.AND P2, PT, R16, RZ, PT ;  /* 0x000000ff1000720b */ /* 0x000fe20003f4d000 */
[----:B------:R-:W-:Y:S01]  /*61b0*/  ULDC.64 UR8, c[0x0][0x5c8] ;  /* 0x0001720000087ab9 */ /* 0x000fe20000000a00 */
[----:B------:R-:W-:Y:S01]  /*61c0*/  ISETP.GT.AND P0, PT, R3, RZ, PT ;  /* 0x000000ff0300720c */ /* 0x000fe20003f04270 */
[----:B------:R-:W-:Y:S01]  /*61d0*/  UIMAD UR4, UR11, UR8, URZ ;  /* 0x000000080b0472a4 */ /* 0x000fe2000f8e023f */
[----:B------:R-:W-:Y:S01]  /*61e0*/  IMAD.U32 R18, RZ, RZ, UR9 ;  /* 0x00000009ff127e24 */ /* 0x000fe2000f8e00ff */
[----:B------:R-:W-:Y:S01]  /*61f0*/  BSSY B0, `(.L_x_28) ;  /* 0x000106e000007945 */ /* 0x000fe20003800000 */
[----:B------:R-:W-:Y:S01]  /*6200*/  IMAD.WIDE.U32 R8, R17, UR8, R8 ;  /* 0x0000000811087c25 */ /* 0x000fe2000f8e0008 */
[----:B------:R-:W-:-:S03]  /*6210*/  ISETP.GT.AND P1, PT, R0, RZ, P0 ;  /* 0x000000ff0000720c */ /* 0x000fc60000724270 */
[----:B------:R-:W-:-:S04]  /*6220*/  IMAD R18, R17, R18, UR4 ;  /* 0x0000000411127e24 */ /* 0x000fc8000f8e0212 */
[----:B------:R-:W-:Y:S01]  /*6230*/  IMAD.IADD R18, R9, 0x1, R18 ;  /* 0x0000000109127824 */ /* 0x000fe200078e0212 */
[----:B------:R-:W-:Y:S06]  /*6240*/  @!P2 BRA `(.L_x_29) ;  /* 0x000000c000d0a947 */ /* 0x000fec0003800000 */
[----:B------:R-:W1:Y:S01]  /*6250*/  LDC.64 R6, c[0x0][0x5b8] ;  /* 0x00016e00ff067b82 */ /* 0x000e620000000a00 */
[----:B------:R-:W2:Y:S01]  /*6260*/  LDL.LU R21, [R1+0x60] ;  /* 0x0000600001157983 */ /* 0x000ea20000300800 */
[----:B------:R-:W-:Y:S01]  /*6270*/  R2UR UR7, R20 ;  /* 0x00000000140772ca */ /* 0x000fe200000e0000 */
[----:B------:R-:W-:-:S05]  /*6280*/  ULDC.64 UR14, c[0x0][0x208] ;  /* 0x00008200000e7ab9 */ /* 0x000fca0000000a00 */
[----:B------:R-:W3:Y:S01]  /*6290*/  LDC.64 R14, c[0x0][0x5b0] ;  /* 0x00016c00ff0e7b82 */ /* 0x000ee20000000a00 */
[----:B-1----:R-:W-:Y:S01]  /*62a0*/  IMAD.MOV.U32 R5, RZ, RZ, R7 ;  /* 0x000000ffff057224 */ /* 0x002fe200078e0007 */
[----:B------:R1:W-:Y:S01]  /*62b0*/  STL [R1+0x80], R6 ;  /* 0x0000800601007387 */ /* 0x0003e20000100800 */
[----:B------:R-:W-:-:S04]  /*62c0*/  IMAD.MOV.U32 R19, RZ, RZ, R6 ;  /* 0x000000ffff137224 */ /* 0x000fc800078e0006 */
[C---:B------:R-:W-:Y:S01]  /*62d0*/  IMAD R4, R19.reuse, UR13, RZ ;  /* 0x0000000d13047c24 */ /* 0x040fe2000f8e02ff */
[----:B---3--:R-:W-:Y:S01]  /*62e0*/  R2UR UR4, R14 ;  /* 0x000000000e0472ca */ /* 0x008fe200000e0000 */
[----:B------:R-:W-:Y:S01]  /*62f0*/  IMAD.WIDE.U32 R12, R19, UR7, R10 ;  /* 0x00000007130c7c25 */ /* 0x000fe2000f8e000a */
[----:B-1----:R-:W1:Y:S03]  /*6300*/  LDC.64 R6, c[0x0][0x5a8] ;  /* 0x00016a00ff067b82 */ /* 0x002e660000000a00 */
[----:B0-----:R-:W-:Y:S02]  /*6310*/  IMAD R233, R5, UR7, R4 ;  /* 0x0000000705e97c24 */ /* 0x001fe4000f8e0204 */
[----:B------:R-:W-:Y:S02]  /*6320*/  IMAD.MOV.U32 R236, RZ, RZ, R12 ;  /* 0x000000ffffec7224 */ /* 0x000fe400078e000c */
[----:B------:R-:W-:Y:S01]  /*6330*/  IMAD.IADD R237, R13, 0x1, R233 ;  /* 0x000000010ded7824 */ /* 0x000fe200078e02e9 */
[----:B------:R-:W-:Y:S03]  /*6340*/  STL [R1+0x84], R233 ;  /* 0x000084e901007387 */ /* 0x000fe60000100800 */
[----:B------:R-:W-:Y:S01]  /*6350*/  UIMAD UR4, UR11, UR4, URZ ;  /* 0x000000040b0472a4 */ /* 0x000fe2000f8e023f */
[C---:B------:R-:W-:Y:S01]  /*6360*/  IMAD.WIDE.U32 R4, R17.reuse, R14, R236 ;  /* 0x0000000e11047225 */ /* 0x040fe200078e00ec */
[----:B------:R1:W-:Y:S04]  /*6370*/  STL.64 [R1+0x88], R12 ;  /* 0x0000880c01007387 */ /* 0x0003e80000100a00 */
[----:B------:R-:W-:Y:S01]  /*6380*/  IMAD R23, R17, R15, UR4 ;  /* 0x0000000411177e24 */ /* 0x000fe2000f8e020f */
[----:B------:R-:W-:-:S03]  /*6390*/  ULDC.64 UR4, c[0x0][0x5c0] ;  /* 0x0001700000047ab9 */ /* 0x000fc60000000a00 */
[----:B------:R-:W-:Y:S01]  /*63a0*/  IMAD.IADD R5, R5, 0x1, R23 ;  /* 0x0000000105057824 */ /* 0x000fe200078e0217 */
[----:B------:R0:W-:Y:S01]  /*63b0*/  STL [R1+0xa0], R23 ;  /* 0x0000a01701007387 */ /* 0x0001e20000100800 */
[----:B-1----:R-:W-:-:S04]  /*63c0*/  LEA R12, P2, R4, R6, 0x1 ;  /* 0x00000006040c7211 */ /* 0x002fc800078408ff */
[----:B------:R-:W-:-:S05]  /*63d0*/  LEA.HI.X R13, R4, R7, R5, 0x1, P2 ;  /* 0x00000007040d7211 */ /* 0x000fca00010f0c05 */
[----:B------:R-:W3:Y:S01]  /*63e0*/  @P1 LDG.E.LTC128B.U16 R234, desc[UR14][R12.64] ;  /* 0x0000000e0cea1981 */ /* 0x000ee2000c1e1520 */
[C---:B------:R-:W-:Y:S01]  /*63f0*/  LEA R4, P2, R8.reuse, UR4, 0x1 ;  /* 0x0000000408047c11 */ /* 0x040fe2000f8408ff */
[----:B------:R-:W-:Y:S01]  /*6400*/  BSSY B1, `(.L_x_30) ;  /* 0x0000012000017945 */ /* 0x000fe20003800000 */
[----:B------:R-:W-:Y:S02]  /*6410*/  ISETP.GT.AND P3, PT, R3, 0x1, PT ;  /* 0x000000010300780c */ /* 0x000fe40003f64270 */
[----:B------:R-:W-:Y:S01]  /*6420*/  LEA.HI.X R5, R8, UR5, R18, 0x1, P2 ;  /* 0x0000000508057c11 */ /* 0x000fe200090f0c12 */
[----:B------:R-:W-:-:S04]  /*6430*/  IMAD.WIDE.U32 R8, R17, R14, R10 ;  /* 0x0000000e11087225 */ /* 0x000fc800078e000a */
[----:B------:R-:W-:Y:S02]  /*6440*/  IMAD.IADD R9, R23, 0x1, R9 ;  /* 0x0000000117097824 */ /* 0x000fe400078e0209 */
[----:B------:R-:W-:-:S04]  /*6450*/  IMAD.WIDE.U32 R8, R19, UR7, R8 ;  /* 0x0000000713087c25 */ /* 0x000fc8000f8e0008 */
[----:B------:R-:W-:Y:S01]  /*6460*/  IMAD.IADD R9, R233, 0x1, R9 ;  /* 0x00000001e9097824 */ /* 0x000fe200078e0209 */
[----:B------:R-:W-:-:S04]  /*6470*/  LEA R18, P2, R8, R6, 0x1 ;  /* 0x0000000608127211 */ /* 0x000fc800078408ff */
[----:B------:R-:W-:Y:S02]  /*6480*/  LEA.HI.X R19, R8, R7, R9, 0x1, P2 ;  /* 0x0000000708137211 */ /* 0x000fe400010f0c09 */
[----:B------:R-:W-:Y:S01]  /*6490*/  ISETP.GT.AND P2, PT, R0, RZ, P3 ;  /* 0x000000ff0000720c */ /* 0x000fe20001f44270 */
[----:B---3--:R-:W-:-:S05]  /*64a0*/  HADD2.F32 R12, -RZ, R234.H0_H0 ;  /* 0x200000eaff0c7230 */ /* 0x008fca0000004100 */
[----:B------:R-:W-:-:S04]  /*64b0*/  FMUL R12, R12, R16 ;  /* 0x000000100c0c7220 */ /* 0x000fc80000400000 */
[----:B--2---:R-:W-:-:S05]  /*64c0*/  FFMA R12, R21, R2, R12 ;  /* 0x00000002150c7223 */ /* 0x004fca000000000c */
[----:B------:R-:W-:-:S05]  /*64d0*/  F2FP.F16.F32.PACK_AB R8, RZ, R12 ;  /* 0x0000000cff08723e */ /* 0x000fca00000000ff */
[----:B------:R0:W-:Y:S01]  /*64e0*/  @P1 STG.E.U16 desc[UR14][R4.64], R8 ;  /* 0x0000000804001986 */ /* 0x0001e2000c10150e */
[----:B------:R-:W-:Y:S05]  /*64f0*/  @!P2 BRA `(.L_x_31) ;  /* 0x000000000008a947 */ /* 0x000fea0003800000 */
[----:B------:R-:W-:Y:S02]  /*6500*/  ULDC.64 UR4, c[0x0][0x208] ;  /* 0x0000820000047ab9 */ /* 0x000fe40000000a00 */
[----:B------:R1:W5:Y:S03]  /*6510*/  LDG.E.LTC128B.U16 R234, desc[UR4][R18.64+0x2] ;  /* 0x0000020412ea7981 */ /* 0x000366000c1e1520 */
.L_x_31:
[----:B------:R-:W-:Y:S05]  /*6520*/  BSYNC B1 ;  /* 0x0000000000017941 */ /* 0x000fea0003800000 */
.L_x_30:
[----:B------:R-:W2:Y:S04]  /*6530*/  LDL.LU R9, [R1+0x64] ;  /* 0x0000640001097983 */ /* 0x000ea80000300800 */
[----:B------:R-:W3:Y:S01]  /*6540*/  LDL.64 R12, [R1+0x88] ;  /* 0x00008800010c7983 */ /* 0x000ee20000100a00 */
[----:B0----5:R-:W-:Y:S01]  /*6550*/  HADD2.F32 R8, -RZ, R234.H0_H0 ;  /* 0x200000eaff087230 */ /* 0x021fe20000004100 */
[----:B------:R-:W-:Y:S01]  /*6560*/  R2UR UR7, R20 ;  /* 0x00000000140772ca */ /* 0x000fe200000e0000 */
[C---:B------:R-:W-:Y:S01]  /*6570*/  IMAD.SHL.U32 R20, R14.reuse, 0x8, RZ ;  /* 0x000000080e147824 */ /* 0x040fe200078e00ff */
[----:B------:R-:W-:Y:S02]  /*6580*/  SHF.L.U64.HI R21, R14, 0x3, R15 ;  /* 0x000000030e157819 */ /* 0x000fe4000001020f */
[----:B------:R-:W-:Y:S01]  /*6590*/  ISETP.GT.AND P1, PT, R0, 0x8, P0 ;  /* 0x000000080000780c */ /* 0x000fe20000724270 */
[----:B------:R-:W-:Y:S01]  /*65a0*/  FMUL R8, R8, R16 ;  /* 0x0000001008087220 */ /* 0x000fe20000400000 */
[----:B------:R-:W-:Y:S01]  /*65b0*/  ULDC.64 UR4, c[0x0][0x208] ;  /* 0x0000820000047ab9 */ /* 0x000fe20000000a00 */
[----:B------:R-:W4:Y:S02]  /*65c0*/  LDL.LU R232, [R1+0x68] ;  /* 0x0000680001e87983 */ /* 0x000f240000300800 */
[----:B--2---:R-:W-:Y:S01]  /*65d0*/  FFMA R22, R9, R2, R8 ;  /* 0x0000000209167223 */ /* 0x004fe20000000008 */
[----:B------:R-:W-:-:S04]  /*65e0*/  IMAD.WIDE.U32 R8, R17, R14, R20 ;  /* 0x0000000e11087225 */ /* 0x000fc800078e0014 */
[----:B------:R-:W-:Y:S01]  /*65f0*/  IMAD.IADD R235, R23, 0x1, R9 ;  /* 0x0000000117eb7824 */ /* 0x000fe200078e0209 */
[----:B---3--:R-:W-:Y:S02]  /*6600*/  IADD3 R13, P4, R12, R8, RZ ;  /* 0x000000080c0d7210 */ /* 0x008fe40007f9e0ff */
[----:B------:R-:W-:-:S03]  /*6610*/  F2FP.F16.F32.PACK_AB R22, RZ, R22 ;  /* 0x00000016ff16723e */ /* 0x000fc600000000ff */
[----:B------:R-:W-:Y:S01]  /*6620*/  IMAD.X R23, R235, 0x1, R237, P4 ;  /* 0x00000001eb177824 */ /* 0x000fe200020e06ed */
[C---:B------:R-:W-:Y:S01]  /*6630*/  LEA R12, P4, R13.reuse, R6, 0x1 ;  /* 0x000000060d0c7211 */ /* 0x040fe200078808ff */
[----:B------:R0:W-:Y:S03]  /*6640*/  @P2 STG.E.U16 desc[UR4][R4.64+0x2], R22 ;  /* 0x0000021604002986 */ /* 0x0001e6000c101504 */
[----:B------:R-:W-:-:S05]  /*6650*/  LEA.HI.X R13, R13, R7, R23, 0x1, P4 ;  /* 0x000000070d0d7211 */ /* 0x000fca00020f0c17 */
[----:B------:R2:W3:Y:S04]  /*6660*/  @P1 LDG.E.LTC128B.U16 R234, desc[UR4][R12.64] ;  /* 0x000000040cea1981 */ /* 0x0004e8000c1e1520 */
[----:B------:R-:W4:Y:S01]  /*6670*/  LDL R13, [R1+0x80] ;  /* 0x00008000010d7983 */ /* 0x000f220000100800 */
[----:B0-----:R-:W-:Y:S01]  /*6680*/  IADD3 R22, P2, R10, R8, RZ ;  /* 0x000000080a167210 */ /* 0x001fe20007f5e0ff */
[----:B------:R-:W-:Y:S01]  /*6690*/  BSSY B1, `(.L_x_32) ;  /* 0x0000018000017945 */ /* 0x000fe20003800000 */
[----:B------:R-:W-:-:S03]  /*66a0*/  ISETP.GT.AND P5, PT, R0, 0x8, P3 ;  /* 0x000000080000780c */ /* 0x000fc60001fa4270 */
[----:B------:R-:W-:Y:S02]  /*66b0*/  IMAD.X R23, R11, 0x1, R235, P2 ;  /* 0x000000010b177824 */ /* 0x000fe400010e06eb */
[----:B----4-:R-:W-:-:S04]  /*66c0*/  IMAD.WIDE.U32 R22, R13, UR7, R22 ;  /* 0x000000070d167c25 */ /* 0x010fc8000f8e0016 */
[----:B--2---:R-:W-:Y:S01]  /*66d0*/  IMAD.IADD R13, R233, 0x1, R23 ;  /* 0x00000001e90d7824 */ /* 0x004fe200078e0217 */
[----:B------:R-:W-:Y:S01]  /*66e0*/  LEA R12, P2, R22, R6, 0x1 ;  /* 0x00000006160c7211 */ /* 0x000fe200078408ff */
[----:B------:R-:W-:-:S03]  /*66f0*/  IMAD.U32 R23, RZ, RZ, UR8 ;  /* 0x00000008ff177e24 */ /* 0x000fc6000f8e00ff */
[----:B------:R-:W-:Y:S01]  /*6700*/  LEA.HI.X R13, R22, R7, R13, 0x1, P2 ;  /* 0x00000007160d7211 */ /* 0x000fe200010f0c0d */
[----:B---3--:R-:W-:Y:S02]  /*6710*/  HADD2.F32 R22, -RZ, R234.H0_H0 ;  /* 0x200000eaff167230 */ /* 0x008fe40000004100 */
[----:B------:R-:W-:Y:S02]  /*6720*/  IMAD.SHL.U32 R233, R23, 0x10, RZ ;  /* 0x0000001017e97824 */ /* 0x000fe400078e00ff */
[----:B------:R-:W-:Y:S02]  /*6730*/  IMAD.U32 R23, RZ, RZ, UR9 ;  /* 0x00000009ff177e24 */ /* 0x000fe4000f8e00ff */
[----:B------:R-:W-:Y:S01]  /*6740*/  FMUL R22, R22, R16 ;  /* 0x0000001016167220 */ /* 0x000fe20000400000 */
[----:B------:R0:W-:Y:S03]  /*6750*/  STL [R1+0xa8], R233 ;  /* 0x0000a8e901007387 */ /* 0x0001e60000100800 */
[----:B------:R-:W-:Y:S01]  /*6760*/  FFMA R22, R232, R2, R22 ;  /* 0x00000002e8167223 */ /* 0x000fe20000000016 */
[----:B------:R-:W-:-:S04]  /*6770*/  IMAD.U32 R232, RZ, RZ, UR8 ;  /* 0x00000008ffe87e24 */ /* 0x000fc8000f8e00ff */
[----:B------:R-:W-:Y:S02]  /*6780*/  F2FP.F16.F32.PACK_AB R22, RZ, R22 ;  /* 0x00000016ff16723e */ /* 0x000fe400000000ff */
[----:B------:R-:W-:Y:S02]  /*6790*/  SHF.L.U64.HI R23, R232, 0x4, R23 ;  /* 0x00000004e8177819 */ /* 0x000fe40000010217 */
[----:B------:R-:W-:-:S03]  /*67a0*/  IADD3 R232, P2, R233, R4, RZ ;  /* 0x00000004e9e87210 */ /* 0x000fc60007f5e0ff */
[----:B------:R2:W-:Y:S02]  /*67b0*/  STL [R1+0xac], R23 ;  /* 0x0000ac1701007387 */ /* 0x0005e40000100800 */
[----:B0-----:R-:W-:-:S05]  /*67c0*/  IMAD.X R233, R23, 0x1, R5, P2 ;  /* 0x0000000117e97824 */ /* 0x001fca00010e0605 */
[----:B------:R2:W-:Y:S01]  /*67d0*/  @P1 STG.E.U16 desc[UR4][R232.64], R22 ;  /* 0x00000016e8001986 */ /* 0x0005e2000c101504 */
[----:B------:R-:W-:Y:S05]  /*67e0*/  @!P5 BRA `(.L_x_33) ;  /* 0x000000000008d947 */ /* 0x000fea0003800000 */
[----:B------:R-:W-:Y:S02]  /*67f0*/  ULDC.64 UR4, c[0x0][0x208] ;  /* 0x0000820000047ab9 */ /* 0x000fe40000000a00 */
[----:B------:R0:W5:Y:S03]  /*6800*/  LDG.E.LTC128B.U16 R234, desc[UR4][R12.64+0x2] ;  /* 0x000002040cea7981 */ /* 0x000166000c1e1520 */
.L_x_33:
[----:B------:R-:W-:Y:S05]  /*6810*/  BSYNC B1 ;  /* 0x0000000000017941 */ /* 0x000fea0003800000 */
.L_x_32:
[----:B--2---:R-:W2:Y:S01]  /*6820*/  LDL.LU R23, [R1+0x6c] ;  /* 0x00006c0001177983 */ /* 0x004ea20000300800 */
[----:B-----5:R-:W-:Y:S01]  /*6830*/  HADD2.F32 R22, -RZ, R234.H0_H0 ;  /* 0x200000eaff167230 */ /* 0x020fe20000004100 */
[----:B------:R-:W-:Y:S01]  /*6840*/  ISETP.GT.AND P2, PT, R3, 0x8, PT ;  /* 0x000000080300780c */ /* 0x000fe20003f44270 */
[----:B------:R-:W-:Y:S01]  /*6850*/  ULDC.64 UR4, c[0x0][0x208] ;  /* 0x0000820000047ab9 */ /* 0x000fe20000000a00 */
[----:B------:R-:W-:Y:S02]  /*6860*/  BSSY B1, `(.L_x_34) ;  /* 0x000000a000017945 */ /* 0x000fe40003800000 */
[----:B------:R-:W-:Y:S01]  /*6870*/  FMUL R22, R22, R16 ;  /* 0x0000001016167220 */ /* 0x000fe20000400000 */
[----:B------:R-:W-:-:S03]  /*6880*/  ISETP.GT.AND P4, PT, R0, RZ, P2 ;  /* 0x000000ff0000720c */ /* 0x000fc60001784270 */
[----:B--2---:R-:W-:-:S05]  /*6890*/  FFMA R22, R23, R2, R22 ;  /* 0x0000000217167223 */ /* 0x004fca0000000016 */
[----:B------:R-:W-:-:S05]  /*68a0*/  F2FP.F16.F32.PACK_AB R22, RZ, R22 ;  /* 0x00000016ff16723e */ /* 0x000fca00000000ff */
[----:B------:R2:W-:Y:S02]  /*68b0*/  @P5 STG.E.U16 desc[UR4][R232.64+0x2], R22 ;  /* 0x00000216e8005986 */ /* 0x0005e4000c101504 */
[----:B--2---:R-:W-:Y:S01]  /*68c0*/  PRMT R22, R234, 0x7610, R22 ;  /* 0x00007610ea167816 */ /* 0x004fe20000000016 */
[----:B------:R-:W-:Y:S06]  /*68d0*/  @!P4 BRA `(.L_x_35) ;  /* 0x000000000008c947 */ /* 0x000fec0003800000 */
[----:B------:R-:W-:Y:S02]  /*68e0*/  ULDC.64 UR4, c[0x0][0x208] ;  /* 0x0000820000047ab9 */ /* 0x000fe40000000a00 */
[----:B------:R2:W5:Y:S03]  /*68f0*/  LDG.E.LTC128B.U16 R22, desc[UR4][R18.64+0x10] ;  /* 0x0000100412167981 */ /* 0x000566000c1e1520 */
.L_x_35:
[----:B------:R-:W-:Y:S05]  /*6900*/  BSYNC B1 ;  /* 0x0000000000017941 */ /* 0x000fea0003800000 */
.L_x_34:
[----:B------:R-:W3:Y:S01]  /*6910*/  LDL.LU R234, [R1+0x70] ;  /* 0x0000700001ea7983 */ /* 0x000ee20000300800 */
[----:B-----5:R-:W-:Y:S01]  /*6920*/  HADD2.F32 R23, -RZ, R22.H0_H0 ;  /* 0x20000016ff177230 */ /* 0x020fe20000004100 */
[----:B------:R-:W-:Y:S01]  /*6930*/  ISETP.GT.AND P1, PT, R3, 0x9, PT ;  /* 0x000000090300780c */ /* 0x000fe20003f24270 */
[----:B------:R-:W-:Y:S01]  /*6940*/  ULDC.64 UR4, c[0x0][0x208] ;  /* 0x0000820000047ab9 */ /* 0x000fe20000000a00 */
[----:B------:R-:W-:Y:S02]  /*6950*/  BSSY B1, `(.L_x_36) ;  /* 0x0000009000017945 */ /* 0x000fe40003800000 */
[----:B------:R-:W-:Y:S01]  /*6960*/  FMUL R23, R23, R16 ;  /* 0x0000001017177220 */ /* 0x000fe20000400000 */
[----:B------:R-:W-:-:S03]  /*6970*/  ISETP.GT.AND P5, PT, R0, RZ, P1 ;  /* 0x000000ff0000720c */ /* 0x000fc60000fa4270 */
[----:B---3--:R-:W-:-:S05]  /*6980*/  FFMA R23, R234, R2, R23 ;  /* 0x00000002ea177223 */ /* 0x008fca0000000017 */
[----:B------:R-:W-:-:S05]  /*6990*/  F2FP.F16.F32.PACK_AB R23, RZ, R23 ;  /* 0x00000017ff17723e */ /* 0x000fca00000000ff */
[----:B------:R3:W-:Y:S01]  /*69a0*/  @P4 STG.E.U16 desc[UR4][R4.64+0x10], R23 ;  /* 0x0000101704004986 */ /* 0x0007e2000c101504 */
[----:B------:R-:W-:Y:S05]  /*69b0*/  @!P5 BRA `(.L_x_37) ;  /* 0x000000000008d947 */ /* 0x000fea0003800000 */
[----:B------:R-:W-:Y:S02]  /*69c0*/  ULDC.64 UR4, c[0x0][0x208] ;  /* 0x0000820000047ab9 */ /* 0x000fe40000000a00 */
[----:B------:R4:W5:Y:S03]  /*69d0*/  LDG.E.LTC128B.U16 R22, desc[UR4][R18.64+0x12] ;  /* 0x0000120412167981 */ /* 0x000966000c1e1520 */
.L_x_37:
[----:B------:R-:W-:Y:S05]  /*69e0*/  BSYNC B1 ;  /* 0x0000000000017941 */ /* 0x000fea0003800000 */
.L_x_36:
[----:B------:R-:W2:Y:S01]  /*69f0*/  LDL.LU R234, [R1+0x74] ;  /* 0x0000740001ea7983 */ /* 0x000ea20000300800 */
[----:B---3-5:R-:W-:Y:S01]  /*6a00*/  HADD2.F32 R23, -RZ, R22.H0_H0 ;  /* 0x20000016ff177230 */ /* 0x028fe20000004100 */
[----:B------:R-:W-:Y:S01]  /*6a10*/  ISETP.GT.AND P4, PT, R0, 0x8, P2 ;  /* 0x000000080000780c */ /* 0x000fe20001784270 */
[----:B------:R-:W-:Y:S01]  /*6a20*/  ULDC.64 UR4, c[0x0][0x208] ;  /* 0x0000820000047ab9 */ /* 0x000fe20000000a00 */
[----:B------:R-:W-:Y:S02]  /*6a30*/  BSSY B1, `(.L_x_38) ;  /* 0x0000008000017945 */ /* 0x000fe40003800000 */
[----:B------:R-:W-:-:S04]  /*6a40*/  FMUL R23, R23, R16 ;  /* 0x0000001017177220 */ /* 0x000fc80000400000 */
[----:B--2---:R-:W-:-:S05]  /*6a50*/  FFMA R23, R234, R2, R23 ;  /* 0x00000002ea177223 */ /* 0x004fca0000000017 */
[----:B------:R-:W-:-:S05]  /*6a60*/  F2FP.F16.F32.PACK_AB R23, RZ, R23 ;  /* 0x00000017ff17723e */ /* 0x000fca00000000ff */
[----:B------:R2:W-:Y:S01]  /*6a70*/  @P5 STG.E.U16 desc[UR4][R4.64+0x12], R23 ;  /* 0x0000121704005986 */ /* 0x0005e2000c101504 */
[----:B------:R-:W-:Y:S05]  /*6a80*/  @!P4 BRA `(.L_x_39) ;  /* 0x000000000008c947 */ /* 0x000fea0003800000 */
[----:B------:R-:W-:Y:S02]  /*6a90*/  ULDC.64 UR4, c[0x0][0x208] ;  /* 0x0000820000047ab9 */ /* 0x000fe40000000a00 */
[----:B------:R3:W5:Y:S03]  /*6aa0*/  LDG.E.LTC128B.U16 R22, desc[UR4][R12.64+0x10] ;  /* 0x000010040c167981 */ /* 0x000766000c1e1520 */
.L_x_39:
[----:B------:R-:W-:Y:S05]  /*6ab0*/  BSYNC B1 ;  /* 0x0000000000017941 */ /* 0x000fea0003800000 */
.L_x_38:
[----:B------:R-:W4:Y:S01]  /*6ac0*/  LDL.LU R234, [R1+0x78] ;  /* 0x0000780001ea7983 */ /* 0x000f220000300800 */
[----:B--2--5:R-:W-:Y:S01]  /*6ad0*/  HADD2.F32 R23, -RZ, R22.H0_H0 ;  /* 0x20000016ff177230 */ /* 0x024fe20000004100 */
[----:B------:R-:W-:Y:S01]  /*6ae0*/  ISETP.GT.AND P5, PT, R0, 0x8, P1 ;  /* 0x000000080000780c */ /* 0x000fe20000fa4270 */
[----:B------:R-:W-:Y:S01]  /*6af0*/  ULDC.64 UR4, c[0x0][0x208] ;  /* 0x0000820000047ab9 */ /* 0x000fe20000000a00 */
[----:B------:R-:W-:Y:S02]  /*6b00*/  BSSY B1, `(.L_x_40) ;  /* 0x0000008000017945 */ /* 0x000fe40003800000 */
[----:B------:R-:W-:-:S04]  /*6b10*/  FMUL R23, R23, R16 ;  /* 0x0000001017177220 */ /* 0x000fc80000400000 */
[----:B----4-:R-:W-:-:S05]  /*6b20*/  FFMA R23, R234, R2, R23 ;  /* 0x00000002ea177223 */ /* 0x010fca0000000017 */
[----:B------:R-:W-:-:S05]  /*6b30*/  F2FP.F16.F32.PACK_AB R23, RZ, R23 ;  /* 0x00000017ff17723e */ /* 0x000fca00000000ff */
[----:B------:R2:W-:Y:S01]  /*6b40*/  @P4 STG.E.U16 desc[UR4][R232.64+0x10], R23 ;  /* 0x00001017e8004986 */ /* 0x0005e2000c101504 */
[----:B------:R-:W-:Y:S05]  /*6b50*/  @!P5 BRA `(.L_x_41) ;  /* 0x000000000008d947 */ /* 0x000fea0003800000 */
[----:B------:R-:W-:Y:S02]  /*6b60*/  ULDC.64 UR4, c[0x0][0x208] ;  /* 0x0000820000047ab9 */ /* 0x000fe40000000a00 */
[----:B------:R4:W5:Y:S03]  /*6b70*/  LDG.E.LTC128B.U16 R22, desc[UR4][R12.64+0x12] ;  /* 0x000012040c167981 */ /* 0x000966000c1e1520 */
.L_x_41:
[----:B------:R-:W-:Y:S05]  /*6b80*/  BSYNC B1 ;  /* 0x0000000000017941 */ /* 0x000fea0003800000 */
.L_x_40:
[----:B--2---:R-:W2:Y:S04]  /*6b90*/  LDL R23, [R1+0x94] ;  /* 0x0000940001177983 */ /* 0x004ea80000100800 */
[----:B------:R1:W-:Y:S04]  /*6ba0*/  STL.64 [R1+0xc8], R18 ;  /* 0x0000c81201007387 */ /* 0x0003e80000100a00 */
[----:B-1----:R-:W3:Y:S01]  /*6bb0*/  LDL.LU R19, [R1+0x7c] ;  /* 0x00007c0001137983 */ /* 0x002ee20000300800 */
[----:B------:R-:W-:-:S03]  /*6bc0*/  IMAD.MOV.U32 R9, RZ, RZ, R235 ;  /* 0x000000ffff097224 */ /* 0x000fc600078e00eb */
[----:B------:R-:W-:Y:S04]  /*6bd0*/  STL.64 [R1+0xc0], R12 ;  /* 0x0000c00c01007387 */ /* 0x000fe80000100a00 */
[----:B------:R1:W-:Y:S04]  /*6be0*/  STL.64 [R1+0xb8], R4 ;  /* 0x0000b80401007387 */ /* 0x0003e80000100a00 */
[----:B------:R-:W4:Y:S01]  /*6bf0*/  LDL.LU R235, [R1+0x40] ;  /* 0x0000400001eb7983 */ /* 0x000f220000300800 */
[----:B--2---:R-:W-:Y:S01]  /*6c00*/  R2UR UR7, R23 ;  /* 0x00000000170772ca */ /* 0x004fe200000e0000 */
[----:B-----5:R-:W-:-:S05]  /*6c10*/  HADD2.F32 R23, -RZ, R22.H0_H0 ;  /* 0x20000016ff177230 */ /* 0x020fca0000004100 */
[----:B------:R-:W-:-:S04]  /*6c20*/  FMUL R23, R23, R16 ;  /* 0x0000001017177220 */ /* 0x000fc80000400000 */
[----:B---3--:R-:W-:Y:S01]  /*6c30*/  FFMA R23, R19, R2, R23 ;  /* 0x0000000213177223 */ /* 0x008fe20000000017 */
[----:B------:R-:W-:Y:S02]  /*6c40*/  IMAD.WIDE.U32 R18, R14, 0x78, R8 ;  /* 0x000000780e127825 */ /* 0x000fe400078e0008 */
[----:B------:R-:W2:Y:S02]  /*6c50*/  LDL.64 R8, [R1+0x88] ;  /* 0x0000880001087983 */ /* 0x000ea40000100a00 */
[----:B------:R-:W-:Y:S01]  /*6c60*/  F2FP.F16.F32.PACK_AB R23, RZ, R23 ;  /* 0x00000017ff17723e */ /* 0x000fe200000000ff */
[----:B------:R-:W-:-:S03]  /*6c70*/  ULDC.64 UR4, c[0x0][0x208] ;  /* 0x0000820000047ab9 */ /* 0x000fc60000000a00 */
[----:B------:R-:W-:Y:S01]  /*6c80*/  PRMT R234, R23, 0x7610, R234 ;  /* 0x0000761017ea7816 */ /* 0x000fe200000000ea */
[----:B------:R-:W-:-:S04]  /*6c90*/  IMAD R23, R15, 0x78, RZ ;  /* 0x000000780f177824 */ /* 0x000fc800078e02ff */
[----:B------:R-:W-:Y:S01]  /*6ca0*/  @P5 STG.E.U16 desc[UR4][R232.64+0x12], R234 ;  /* 0x000012eae8005986 */ /* 0x000fe2000c101504 */
[----:B-1----:R-:W-:-:S03]  /*6cb0*/  IMAD.IADD R4, R19, 0x1, R23 ;  /* 0x0000000113047824 */ /* 0x002fc600078e0217 */
[----:B------:R1:W-:Y:S01]  /*6cc0*/  STL.64 [R1+0x68], R18 ;  /* 0x0000681201007387 */ /* 0x0003e20000100a00 */
[----:B--2---:R-:W-:-:S03]  /*6cd0*/  IADD3 R9, P5, R8, R18, RZ ;  /* 0x0000001208097210 */ /* 0x004fc60007fbe0ff */
[----:B-1----:R-:W5:Y:S02]  /*6ce0*/  LDL.LU.64 R18, [R1+0xc8] ;  /* 0x0000c80001127983 */ /* 0x002f640000300a00 */
[----:B------:R-:W-:Y:S02]  /*6cf0*/  IMAD.X R15, R4, 0x1, R237, P5 ;  /* 0x00000001040f7824 */ /* 0x000fe400028e06ed */
[----:B------:R1:W-:Y:S02]  /*6d00*/  STL [R1+0x74], R4 ;  /* 0x0000740401007387 */ /* 0x0003e40000100800 */
[----:B-1----:R-:W-:-:S04]  /*6d10*/  IMAD.WIDE.U32 R4, R14, 0x78, R20 ;  /* 0x000000780e047825 */ /* 0x002fc800078e0014 */
[----:B0---4-:R-:W-:Y:S02]  /*6d20*/  IMAD.IADD R13, R23, 0x1, R5 ;  /* 0x00000001170d7824 */ /* 0x011fe400078e0205 */
[----:B------:R-:W2:Y:S01]  /*6d30*/  LDL R23, [R1+0xa0] ;  /* 0x0000a00001177983 */ /* 0x000ea20000100800 */
[----:B------:R-:W-:Y:S02]  /*6d40*/  ISETP.GT.AND P4, PT, R0, 0x80, P0 ;  /* 0x000000800000780c */ /* 0x000fe40000784270 */
[C---:B------:R-:W-:Y:S02]  /*6d50*/  LEA R8, P5, R9.reuse, R6, 0x1 ;  /* 0x0000000609087211 */ /* 0x040fe400078a08ff */
[----:B------:R-:W-:Y:S02]  /*6d60*/  PRMT R234, R22, 0x7610, R234 ;  /* 0x0000761016ea7816 */ /* 0x000fe400000000ea */
[----:B------:R-:W-:Y:S01]  /*6d70*/  LEA.HI.X R9, R9, R7, R15, 0x1, P5 ;  /* 0x0000000709097211 */ /* 0x000fe200028f0c0f */
[----:B------:R-:W-:Y:S01]  /*6d80*/  IMAD.MOV.U32 R12, RZ, RZ, R4 ;  /* 0x000000ffff0c7224 */ /* 0x000fe200078e0004 */
[----:B------:R-:W3:Y:S05]  /*6d90*/  LDL R15, [R1+0x84] ;  /* 0x00008400010f7983 */ /* 0x000eea0000100800 */
[----:B------:R0:W4:Y:S02]  /*6da0*/  @P4 LDG.E.LTC128B.U16 R234, desc[UR4][R8.64] ;  /* 0x0000000408ea4981 */ /* 0x000124000c1e1520 */
[----:B0-----:R-:W-:-:S03]  /*6db0*/  IMAD.WIDE.U32 R8, R17, R14, R12 ;  /* 0x0000000e11087225 */ /* 0x001fc600078e000c */
[----:B------:R-:W-:-:S04]  /*6dc0*/  IADD3 R22, P5, R10, R8, RZ ;  /* 0x000000080a167210 */ /* 0x000fc80007fbe0ff */
[----:B--2---:R-:W-:Y:S02]  /*6dd0*/  IADD3.X R23, R11, R23, R9, P5, !PT ;  /* 0x000000170b177210 */ /* 0x004fe40002ffe409 */
[----:B------:R-:W2:Y:S04]  /*6de0*/  LDL R9, [R1+0x80] ;  /* 0x0000800001097983 */ /* 0x000ea80000100800 */
[----:B----4-:R0:W-:Y:S01]  /*6df0*/  STL [R1+0x70], R234 ;  /* 0x000070ea01007387 */ /* 0x0101e20000100800 */
[----:B--2---:R-:W-:-:S04]  /*6e00*/  IMAD.WIDE.U32 R22, R9, UR7, R22 ;  /* 0x0000000709167c25 */ /* 0x004fc8000f8e0016 */
[----:B---3--:R-:W-:Y:S01]  /*6e10*/  IMAD.IADD R9, R15, 0x1, R23 ;  /* 0x000000010f097824 */ /* 0x008fe200078e0217 */
[----:B------:R-:W-:Y:S01]  /*6e20*/  LEA R8, P5, R22, R6, 0x1 ;  /* 0x0000000616087211 */ /* 0x000fe200078a08ff */
[----:B------:R-:W-:-:S03]  /*6e30*/  HADD2.F32 R15, -RZ, R234.H0_H0 ;  /* 0x200000eaff0f7230 */ /* 0x000fc60000004100 */
[----:B------:R-:W-:Y:S01]  /*6e40*/  LEA.HI.X R9, R22, R7, R9, 0x1, P5 ;  /* 0x0000000716097211 */ /* 0x000fe200028f0c09 */
[----:B------:R-:W-:Y:S02]  /*6e50*/  IMAD.U32 R22, RZ, RZ, UR9 ;  /* 0x00000009ff167e24 */ /* 0x000fe4000f8e00ff */
[----:B------:R-:W-:Y:S01]  /*6e60*/  FMUL R15, R15, R16 ;  /* 0x000000100f0f7220 */ /* 0x000fe20000400000 */
[----:B0-----:R-:W-:Y:S02]  /*6e70*/  IMAD.U32 R234, RZ, RZ, UR8 ;  /* 0x00000008ffea7e24 */ /* 0x001fe4000f8e00ff */
[----:B------:R-:W-:Y:S02]  /*6e80*/  IMAD R23, R22, 0xf0, RZ ;  /* 0x000000f016177824 */ /* 0x000fe400078e02ff */
[----:B------:R-:W-:Y:S01]  /*6e90*/  FFMA R15, R235, R2, R15 ;  /* 0x00000002eb0f7223 */ /* 0x000fe2000000000f */
[----:B------:R-:W-:Y:S01]  /*6ea0*/  IMAD.WIDE.U32 R234, R234, 0xf0, R232 ;  /* 0x000000f0eaea7825 */ /* 0x000fe200078e00e8 */
[----:B------:R-:W-:Y:S01]  /*6eb0*/  IADD3 R4, P5, R20, R4, RZ ;  /* 0x0000000414047210 */ /* 0x000fe20007fbe0ff */
[----:B------:R0:W-:Y:S02]  /*6ec0*/  STL [R1+0x40], R23 ;  /* 0x0000401701007387 */ /* 0x0001e40000100800 */
[----:B------:R-:W-:Y:S01]  /*6ed0*/  F2FP.F16.F32.PACK_AB R15, RZ, R15 ;  /* 0x0000000fff0f723e */ /* 0x000fe200000000ff */
[----:B------:R-:W-:-:S02]  /*6ee0*/  @P4 IMAD.MOV.U32 R22, RZ, RZ, R234 ;  /* 0x000000ffff164224 */ /* 0x000fc400078e00ea */
[----:B------:R-:W-:Y:S02]  /*6ef0*/  IMAD.X R5, R13, 0x1, R21, P5 ;  /* 0x000000010d057824 */ /* 0x000fe400028e0615 */
[----:B------:R1:W5:Y:S01]  /*6f00*/  LDL.LU.64 R12, [R1+0xc0] ;  /* 0x0000c000010c7983 */ /* 0x0003620000300a00 */
[----:B0-----:R-:W-:-:S05]  /*6f10*/  IMAD.IADD R23, R235, 0x1, R23 ;  /* 0x00000001eb177824 */ /* 0x001fca00078e0217 */
[----:B------:R0:W-:Y:S02]  /*6f20*/  @P4 STG.E.U16 desc[UR4][R22.64], R15 ;  /* 0x0000000f16004986 */ /* 0x0001e4000c101504 */
[----:B0-----:R-:W-:Y:S02]  /*6f30*/  IMAD.WIDE.U32 R14, R17, R14, R4 ;  /* 0x0000000e110e7225 */ /* 0x001fe400078e0004 */
[----:B------:R1:W5:Y:S01]  /*6f40*/  LDL.LU.64 R4, [R1+0xb8] ;  /* 0x0000b80001047983 */ /* 0x0003620000300a00 */
[----:B------:R-:W-:Y:S01]  /*6f50*/  ISETP.GT.AND P4, PT, R0, 0x80, P3 ;  /* 0x000000800000780c */ /* 0x000fe20001f84270 */
[----:B------:R-:W-:-:S12]  /*6f60*/  BSSY B1, `(.L_x_42) ;  /* 0x0000005000017945 */ /* 0x000fd80003800000 */
[----:B-1----:R-:W-:Y:S05]  /*6f70*/  @!P4 BRA `(.L_x_43) ;  /* 0x00000000000cc947 */ /* 0x002fea0003800000 */
[----:B------:R-:W-:Y:S02]  /*6f80*/  ULDC.64 UR4, c[0x0][0x208] ;  /* 0x0000820000047ab9 */ /* 0x000fe40000000a00 */
[----:B------:R-:W2:Y:S04]  /*6f90*/  LDG.E.LTC128B.U16 R17, desc[UR4][R8.64+0x2] ;  /* 0x0000020408117981 */ /* 0x000ea8000c1e1520 */
[----:B--2---:R0:W-:Y:S02]  /*6fa0*/  STL [R1+0x70], R17 ;  /* 0x0000701101007387 */ /* 0x0041e40000100800 */
.L_x_43:
[----:B------:R-:W-:Y:S05]  /*6fb0*/  BSYNC B1 ;  /* 0x0000000000017941 */ /* 0x000fea0003800000 */
.L_x_42:
[----:B0-----:R-:W2:Y:S04]  /*6fc0*/  LDL R17, [R1+0x70] ;  /* 0x0000700001117983 */ /* 0x001ea80000100800 */
[----:B-----5:R0:W-:Y:S04]  /*6fd0*/  STL [R1+0xcc], R12 ;  /* 0x0000cc0c01007387 */ /* 0x0201e80000100800 */
[----:B0-----:R-:W3:Y:S04]  /*6fe0*/  LDL.LU R12, [R1+0x44] ;  /* 0x00004400010c7983 */ /* 0x001ee80000300800 */
[----:B------:R0:W-:Y:S04]  /*6ff0*/  STL [R1+0xc8], R3 ;  /* 0x0000c80301007387 */ /* 0x0001e80000100800 */
[----:B0-----:R-:W4:Y:S01]  /*7000*/  LDL.LU R3, [R1+0xa0] ;  /* 0x0000a00001037983 */ /* 0x001f220000300800 */
[----:B------:R-:W-:-:S03]  /*7010*/  IADD3 R14, P5, R10, R14, RZ ;  /* 0x0000000e0a0e7210 */ /* 0x000fc60007fbe0ff */
[----:B------:R0:W-:Y:S01]  /*7020*/  STL.64 [R1+0xc0], R8 ;  /* 0x0000c00801007387 */ /* 0x0001e20000100a00 */
[----:B------:R-:W-:-:S03]  /*7030*/  ULDC.64 UR4, c[0x0][0x208] ;  /* 0x0000820000047ab9 */ /* 0x000fc60000000a00 */
[----:B0-----:R-:W4:Y:S04]  /*7040*/  LDL.LU.64 R8, [R1+0x68] ;  /* 0x0000680001087983 */ /* 0x001f280000300a00 */
[----:B------:R0:W-:Y:S04]  /*7050*/  STL.64 [R1+0xb8], R4 ;  /* 0x0000b80401007387 */ /* 0x0001e80000100a00 */
[----:B0-----:R-:W4:Y:S01]  /*7060*/  LDL.LU.64 R4, [R1+0x88] ;  /* 0x0000880001047983 */ /* 0x001f220000300a00 */
[----:B--2---:R-:W-:-:S05]  /*7070*/  HADD2.F32 R17, -RZ, R17.H0_H0 ;  /* 0x20000011ff117230 */ /* 0x004fca0000004100 */
[----:B------:R-:W-:-:S04]  /*7080*/  FMUL R17, R17, R16 ;  /* 0x0000001011117220 */ /* 0x000fc80000400000 */
[----:B---3--:R-:W-:Y:S02]  /*7090*/  FFMA R17, R12, R2, R17 ;  /* 0x000000020c117223 */ /* 0x008fe40000000011 */
[----:B------:R0:W5:Y:S03]  /*70a0*/  LDL.LU R12, [R1+0xcc] ;  /* 0x0000cc00010c7983 */ /* 0x0001660000300800 */
[----:B------:R-:W-:-:S04]  /*70b0*/  F2FP.F16.F32.PACK_AB R10, RZ, R17 ;  /* 0x00000011ff0a723e */ /* 0x000fc800000000ff */
[----:B------:R-:W-:Y:S01]  /*70c0*/  PRMT R17, R10, 0x7610, R17 ;  /* 0x000076100a117816 */ /* 0x000fe20000000011 */
[----:B------:R-:W-:Y:S01]  /*70d0*/  @P4 IMAD.MOV.U32 R10, RZ, RZ, R234 ;  /* 0x000000ffff0a4224 */ /* 0x000fe200078e00ea */
[----:B----4-:R-:W-:Y:S01]  /*70e0*/  IADD3.X R15, R11, R3, R15, P5, !PT ;  /* 0x000000030b0f7210 */ /* 0x010fe20002ffe40f */
[----:B------:R-:W-:Y:S01]  /*70f0*/  @P4 IMAD.MOV.U32 R11, RZ, RZ, R23 ;  /* 0x000000ffff0b4224 */ /* 0x000fe200078e0017 */
[----:B------:R0:W5:Y:S04]  /*7100*/  LDL.LU R3, [R1+0xc8] ;  /* 0x0000c80001037983 */ /* 0x0001680000300800 */
[----:B------:R1:W-:Y:S04]  /*7110*/  @P4 STG.E.U16 desc[UR4][R10.64+0x2], R17 ;  /* 0x000002110a004986 */ /* 0x0003e8000c101504 */
[----:B-1----:R-:W2:Y:S01]  /*7120*/  LDL.LU R10, [R1+0x74] ;  /* 0x00007400010a7983 */ /* 0x002ea20000300800 */
[----:B------:R-:W-:-:S03]  /*7130*/  IADD3 R11, P4, P5, R4, R8, R20 ;  /* 0x00000008040b7210 */ /* 0x000fc60007d9e014 */
[----:B------:R0:W5:Y:S04]  /*7140*/  LDL.LU.64 R8, [R1+0xc0] ;  /* 0x0000c00001087983 */ /* 0x0001680000300a00 */
[----:B------:R0:W5:Y:S01]  /*7150*/  LDL.LU.64 R4, [R1+0xb8] ;  /* 0x0000b80001047983 */ /* 0x0001620000300a00 */
[----:B--2---:R-:W-:-:S03]  /*7160*/  IADD3.X R20, R237, R10, R21, P4, P5 ;  /* 0x0000000aed147210 */ /* 0x004fc600027ea415 */
[----:B------:R-:W2:Y:S01]  /*7170*/  LDL.LU R21, [R1+0x70] ;  /* 0x0000700001157983 */ /* 0x000ea20000300800 */
[----:B------:R-:W-:Y:S01]  /*7180*/  ISETP.GT.AND P0, PT, R0, 0x88, P0 ;  /* 0x000000880000780c */ /* 0x000fe20000704270 */
[----:B------:R-:W-:Y:S01]  /*7190*/  BSSY B1, `(.L_x_44) ;  /* 0x0000007000017945 */ /* 0x000fe20003800000 */
[----:B------:R-:W-:-:S04]  /*71a0*/  LEA R10, P4, R11, R6, 0x1 ;  /* 0x000000060b0a7211 */ /* 0x000fc800078808ff */
[----:B------:R-:W-:Y:S02]  /*71b0*/  LEA.HI.X R11, R11, R7, R20, 0x1, P4 ;  /* 0x000000070b0b7211 */ /* 0x000fe400020f0c14 */
[----:B--2---:R-:W-:-:S05]  /*71c0*/  PRMT R17, R21, 0x7610, R17 ;  /* 0x0000761015117816 */ /* 0x004fca0000000011 */
[----:B0-----:R-:W-:Y:S05]  /*71d0*/  @!P0 BRA `(.L_x_45) ;  /* 0x0000000000088947 */ /* 0x001fea0003800000 */
[----:B------:R-:W-:Y:S02]  /*71e0*/  ULDC.64 UR4, c[0x0][0x208] ;  /* 0x0000820000047ab9 */ /* 0x000fe40000000a00 */
[----:B------:R0:W5:Y:S03]  /*71f0*/  LDG.E.LTC128B.U16 R17, desc[UR4][R10.64] ;  /* 0x000000040a117981 */ /* 0x000166000c1e1520 */
.L_x_45:
[----:B------:R-:W-:Y:S05]  /*7200*/  BSYNC B1 ;  /* 0x0000000000017941 */ /* 0x000fea0003800000 */
.L_x_44:
[----:B0-----:R-:W2:Y:S04]  /*7210*/  LDL R11, [R1+0x94] ;  /* 0x00009400010b7983 */ /* 0x001ea80000100800 */
[----:B-----5:R0:W-:Y:S04]  /*7220*/  STL [R1+0xbc], R4 ;  /* 0x0000bc0401007387 */ /* 0x0201e80000100800 */
[----:B0-----:R-:W3:Y:S04]  /*7230*/  LDL.LU R4, [R1+0x80] ;  /* 0x0000800001047983 */ /* 0x001ee80000300800 */
[----:B------:R0:W-:Y:S04]  /*7240*/  STL [R1+0xb8], R3 ;  /* 0x0000b80301007387 */ /* 0x0001e80000100800 */
[----:B0-----:R-:W4:Y:S04]  /*7250*/  LDL.LU R3, [R1+0x84] ;  /* 0x0000840001037983 */ /* 0x001f280000300800 */
[----:B------:R-:W4:Y:S04]  /*7260*/  LDL.LU R21, [R1+0x48] ;  /* 0x0000480001157983 */ /* 0x000f280000300800 */
[----:B------:R-:W4:Y:S04]  /*7270*/  LDL R10, [R1+0xa8] ;  /* 0x0000a800010a7983 */ /* 0x000f280000100800 */
[----:B------:R-:W4:Y:S01]  /*7280*/  LDL R20, [R1+0xac] ;  /* 0x0000ac0001147983 */ /* 0x000f220000100800 */
[----:B--2---:R-:W-:Y:S01]  /*7290*/  R2UR UR4, R11 ;  /* 0x000000000b0472ca */ /* 0x004fe200000e0000 */
[----:B------:R-:W-:-:S12]  /*72a0*/  HADD2.F32 R11, -RZ, R17.H0_H0 ;  /* 0x20000011ff0b7230 */ /* 0x000fd80000004100 */
[----:B---3--:R-:W-:Y:S02]  /*72b0*/  IMAD.WIDE.U32 R14, R4, UR4, R14 ;  /* 0x00000004040e7c25 */ /* 0x008fe4000f8e000e */
[----:B------:R0:W5:Y:S02]  /*72c0*/  LDL.LU R4, [R1+0xbc] ;  /* 0x0000bc0001047983 */ /* 0x0001640000300800 */
[----:B------:R-:W-:Y:S01]  /*72d0*/  FMUL R11, R11, R16 ;  /* 0x000000100b0b7220 */ /* 0x000fe20000400000 */
[----:B----4-:R-:W-:Y:S02]  /*72e0*/  IMAD.IADD R15, R3, 0x1, R15 ;  /* 0x00000001030f7824 */ /* 0x010fe400078e020f */
[----:B------:R0:W5:Y:S01]  /*72f0*/  LDL.LU R3, [R1+0xb8] ;  /* 0x0000b80001037983 */ /* 0x0001620000300800 */
[----:B------:R-:W-:Y:S01]  /*7300*/  ISETP.GT.AND P3, PT, R0, 0x88, P3 ;  /* 0x000000880000780c */ /* 0x000fe20001f64270 */
[----:B------:R-:W-:Y:S01]  /*7310*/  FFMA R11, R21, R2, R11 ;  /* 0x00000002150b7223 */ /* 0x000fe2000000000b */
[----:B------:R-:W-:Y:S01]  /*7320*/  LEA R6, P5, R14, R6, 0x1 ;  /* 0x000000060e067211 */ /* 0x000fe200078a08ff */
[----:B------:R-:W-:Y:S01]  /*7330*/  ULDC.64 UR4, c[0x0][0x208] ;  /* 0x0000820000047ab9 */ /* 0x000fe20000000a00 */
[----:B------:R-:W-:Y:S01]  /*7340*/  BSSY B1, `(.L_x_46) ;  /* 0x000000a000017945 */ /* 0x000fe20003800000 */
[----:B------:R-:W-:-:S02]  /*7350*/  IADD3 R10, P4, R10, R234, RZ ;  /* 0x000000ea0a0a7210 */ /* 0x000fc40007f9e0ff */
[----:B------:R-:W-:Y:S02]  /*7360*/  LEA.HI.X R7, R14, R7, R15, 0x1, P5 ;  /* 0x000000070e077211 */ /* 0x000fe400028f0c0f */
[----:B------:R-:W-:Y:S01]  /*7370*/  F2FP.F16.F32.PACK_AB R14, RZ, R11 ;  /* 0x0000000bff0e723e */ /* 0x000fe200000000ff */
[----:B------:R-:W-:-:S05]  /*7380*/  IMAD.X R11, R23, 0x1, R20, P4 ;  /* 0x00000001170b7824 */ /* 0x000fca00020e0614 */
[----:B------:R1:W-:Y:S02]  /*7390*/  @P0 STG.E.U16 desc[UR4][R10.64], R14 ;  /* 0x0000000e0a000986 */ /* 0x0003e4000c101504 */
[----:B-1----:R-:W-:Y:S01]  /*73a0*/  PRMT R14, R17, 0x7610, R14 ;  /* 0x00007610110e7816 */ /* 0x002fe2000000000e */
[----:B0-----:R-:W-:Y:S06]  /*73b0*/  @!P3 BRA `(.L_x_47) ;  /* 0x000000000008b947 */ /* 0x001fec0003800000 */
[----:B------:R-:W-:Y:S02]  /*73c0*/  ULDC.64 UR4, c[0x0][0x208] ;  /* 0x0000820000047ab9 */ /* 0x000fe40000000a00 */
[----:B------:R0:W5:Y:S03]  /*73d0*/  LDG.E.LTC128B.U16 R14, desc[UR4][R6.64+0x2] ;  /* 0x00000204060e7981 */ /* 0x000166000c1e1520 */
.L_x_47:
[----:B------:R-:W-:Y:S05]  /*73e0*/  BSYNC B1 ;  /* 0x0000000000017941 */ /* 0x000fea0003800000 */
.L_x_46:
[----:B------:R-:W2:Y:S01]  /*73f0*/  LDL.LU R17, [R1+0x4c] ;  /* 0x00004c0001117983 */ /* 0x000ea20000300800 */
[----:B-----5:R-:W-:Y:S01]  /*7400*/  HADD2.F32 R15, -RZ, R14.H0_H0 ;  /* 0x2000000eff0f7230 */ /* 0x020fe20000004100 */
        /* <DEDUP_REMOVED lines=10> */
.L_x_49:
[----:B------:R-:W-:Y:S05]  /*74b0*/  BSYNC B1 ;  /* 0x0000000000017941 */ /* 0x000fea0003800000 */
.L_x_48:
[----:B------:R-:W3:Y:S01]  /*74c0*/  LDL.LU R17, [R1+0x50] ;  /* 0x0000500001117983 */ /* 0x000ee20000300800 */
[----:B-1---5:R-:W-:Y:S01]  /*74d0*/  HADD2.F32 R15, -RZ, R14.H0_H0 ;  /* 0x2000000eff0f7230 */ /* 0x022fe20000004100 */
[----:B------:R-:W-:Y:S01]  /*74e0*/  ISETP.GT.AND P3, PT, R0, 0x80, P1 ;  /* 0x000000800000780c */ /* 0x000fe20000f64270 */
[----:B------:R-:W-:Y:S01]  /*74f0*/  @P0 IMAD.MOV.U32 R20, RZ, RZ, R234 ;  /* 0x000000ffff140224 */ /* 0x000fe200078e00ea */
[----:B------:R-:W-:Y:S01]  /*7500*/  ULDC.64 UR4, c[0x0][0x208] ;  /* 0x0000820000047ab9 */ /* 0x000fe20000000a00 */
[----:B------:R-:W-:Y:S02]  /*7510*/  @P0 IMAD.MOV.U32 R21, RZ, RZ, R23 ;  /* 0x000000ffff150224 */ /* 0x000fe400078e0017 */
[----:B------:R-:W-:Y:S01]  /*7520*/  FMUL R15, R15, R16 ;  /* 0x000000100f0f7220 */ /* 0x000fe20000400000 */
[----:B------:R-:W-:Y:S03]  /*7530*/  BSSY B1, `(.L_x_50) ;  /* 0x0000007000017945 */ /* 0x000fe60003800000 */
[----:B---3--:R-:W-:-:S05]  /*7540*/  FFMA R15, R17, R2, R15 ;  /* 0x00000002110f7223 */ /* 0x008fca000000000f */
[----:B------:R-:W-:-:S05]  /*7550*/  F2FP.F16.F32.PACK_AB R15, RZ, R15 ;  /* 0x0000000fff0f723e */ /* 0x000fca00000000ff */
[----:B------:R1:W-:Y:S01]  /*7560*/  @P0 STG.E.U16 desc[UR4][R20.64+0x10], R15 ;  /* 0x0000100f14000986 */ /* 0x0003e2000c101504 */
[----:B------:R-:W-:Y:S05]  /*7570*/  @!P3 BRA `(.L_x_51) ;  /* 0x000000000008b947 */ /* 0x000fea0003800000 */
[----:B------:R-:W-:Y:S02]  /*7580*/  ULDC.64 UR4, c[0x0][0x208] ;  /* 0x0000820000047ab9 */ /* 0x000fe40000000a00 */
[----:B------:R3:W5:Y:S03]  /*7590*/  LDG.E.LTC128B.U16 R14, desc[UR4][R8.64+0x12] ;  /* 0x00001204080e7981 */ /* 0x000766000c1e1520 */
.L_x_51:
[----:B------:R-:W-:Y:S05]  /*75a0*/  BSYNC B1 ;  /* 0x0000000000017941 */ /* 0x000fea0003800000 */
.L_x_50:
[----:B------:R-:W4:Y:S01]  /*75b0*/  LDL.LU R17, [R1+0x54] ;  /* 0x0000540001117983 */ /* 0x000f220000300800 */
[----:B-1---5:R-:W-:Y:S01]  /*75c0*/  HADD2.F32 R15, -RZ, R14.H0_H0 ;  /* 0x2000000eff0f7230 */ /* 0x022fe20000004100 */
[----:B------:R-:W-:Y:S01]  /*75d0*/  ISETP.GT.AND P2, PT, R0, 0x88, P2 ;  /* 0x000000880000780c */ /* 0x000fe20001744270 */
[----:B------:R-:W-:Y:S01]  /*75e0*/  @P3 IMAD.MOV.U32 R22, RZ, RZ, R234 ;  /* 0x000000ffff163224 */ /* 0x000fe200078e00ea */
[----:B------:R-:W-:Y:S01]  /*75f0*/  ULDC.64 UR4, c[0x0][0x208] ;  /* 0x0000820000047ab9 */ /* 0x000fe20000000a00 */
[----:B------:R-:W-:Y:S01]  /*7600*/  BSSY B1, `(.L_x_52) ;  /* 0x0000008000017945 */ /* 0x000fe20003800000 */
[----:B------:R-:W-:-:S04]  /*7610*/  FMUL R15, R15, R16 ;  /* 0x000000100f0f7220 */ /* 0x000fc80000400000 */
[----:B----4-:R-:W-:-:S05]  /*7620*/  FFMA R15, R17, R2, R15 ;  /* 0x00000002110f7223 */ /* 0x010fca000000000f */
[----:B------:R-:W-:-:S05]  /*7630*/  F2FP.F16.F32.PACK_AB R15, RZ, R15 ;  /* 0x0000000fff0f723e */ /* 0x000fca00000000ff */
[----:B------:R1:W-:Y:S01]  /*7640*/  @P3 STG.E.U16 desc[UR4][R22.64+0x12], R15 ;  /* 0x0000120f16003986 */ /* 0x0003e2000c101504 */
[----:B------:R-:W-:Y:S05]  /*7650*/  @!P2 BRA `(.L_x_53) ;  /* 0x000000000008a947 */ /* 0x000fea0003800000 */
[----:B------:R-:W-:Y:S02]  /*7660*/  ULDC.64 UR4, c[0x0][0x208] ;  /* 0x0000820000047ab9 */ /* 0x000fe40000000a00 */
[----:B------:R4:W5:Y:S03]  /*7670*/  LDG.E.LTC128B.U16 R14, desc[UR4][R6.64+0x10] ;  /* 0x00001004060e7981 */ /* 0x000966000c1e1520 */
.L_x_53:
[----:B------:R-:W-:Y:S05]  /*7680*/  BSYNC B1 ;  /* 0x0000000000017941 */ /* 0x000fea0003800000 */
.L_x_52:
[----:B------:R-:W2:Y:S01]  /*7690*/  LDL.LU R17, [R1+0x58] ;  /* 0x0000580001117983 */ /* 0x000ea20000300800 */
[----:B-1---5:R-:W-:Y:S01]  /*76a0*/  HADD2.F32 R15, -RZ, R14.H0_H0 ;  /* 0x2000000eff0f7230 */ /* 0x022fe20000004100 */
        /* <DEDUP_REMOVED lines=10> */
.L_x_55:
[----:B------:R-:W-:Y:S05]  /*7750*/  BSYNC B1 ;  /* 0x0000000000017941 */ /* 0x000fea0003800000 */
.L_x_54:
[----:B------:R-:W3:Y:S01]  /*7760*/  LDL.LU R17, [R1+0x5c] ;  /* 0x00005c0001117983 */ /* 0x000ee20000300800 */
[----:B-1---5:R-:W-:Y:S01]  /*7770*/  HADD2.F32 R15, -RZ, R14.H0_H0 ;  /* 0x2000000eff0f7230 */ /* 0x022fe20000004100 */
[----:B------:R-:W-:Y:S01]  /*7780*/  ISETP.GT.AND P3, PT, R3, 0x10, PT ;  /* 0x000000100300780c */ /* 0x000fe20003f64270 */
[--C-:B------:R-:W-:Y:S01]  /*7790*/  @P1 IMAD.MOV.U32 R20, RZ, RZ, R10.reuse ;  /* 0x000000ffff141224 */ /* 0x100fe200078e000a */
[----:B------:R-:W-:Y:S01]  /*77a0*/  ULDC.64 UR4, c[0x0][0x208] ;  /* 0x0000820000047ab9 */ /* 0x000fe20000000a00 */
[----:B------:R-:W-:Y:S02]  /*77b0*/  @P1 IMAD.MOV.U32 R21, RZ, RZ, R11 ;  /* 0x000000ffff151224 */ /* 0x000fe400078e000b */
[----:B------:R-:W-:Y:S01]  /*77c0*/  FMUL R15, R15, R16 ;  /* 0x000000100f0f7220 */ /* 0x000fe20000400000 */
[----:B------:R-:W-:Y:S01]  /*77d0*/  ISETP.GT.AND P0, PT, R0, RZ, P3 ;  /* 0x000000ff0000720c */ /* 0x000fe20001f04270 */
[----:B------:R-:W-:Y:S01]  /*77e0*/  BSSY B1, `(.L_x_56) ;  /* 0x0000008000017945 */ /* 0x000fe20003800000 */
[----:B------:R-:W-:Y:S01]  /*77f0*/  PRMT R10, R14, 0x7610, R10 ;  /* 0x000076100e0a7816 */ /* 0x000fe2000000000a */
[----:B---3--:R-:W-:-:S05]  /*7800*/  FFMA R15, R17, R2, R15 ;  /* 0x00000002110f7223 */ /* 0x008fca000000000f */
[----:B------:R-:W-:-:S05]  /*7810*/  F2FP.F16.F32.PACK_AB R15, RZ, R15 ;  /* 0x0000000fff0f723e */ /* 0x000fca00000000ff */
[----:B------:R1:W-:Y:S01]  /*7820*/  @P1 STG.E.U16 desc[UR4][R20.64+0x12], R15 ;  /* 0x0000120f14001986 */ /* 0x0003e2000c101504 */
[----:B------:R-:W-:Y:S05]  /*7830*/  @!P0 BRA `(.L_x_57) ;  /* 0x0000000000088947 */ /* 0x000fea0003800000 */
[----:B------:R-:W-:Y:S02]  /*7840*/  ULDC.64 UR4, c[0x0][0x208] ;  /* 0x0000820000047ab9 */ /* 0x000fe40000000a00 */
[----:B------:R3:W5:Y:S03]  /*7850*/  LDG.E.LTC128B.U16 R10, desc[UR4][R18.64+0x20] ;  /* 0x00002004120a7981 */ /* 0x000766000c1e1520 */
.L_x_57:
[----:B------:R-:W-:Y:S05]  /*7860*/  BSYNC B1 ;  /* 0x0000000000017941 */ /* 0x000fea0003800000 */
.L_x_56:
[----:B------:R-:W2:Y:S01]  /*7870*/  LDL.LU R14, [R1+0x20] ;  /* 0x00002000010e7983 */ /* 0x000ea20000300800 */
        /* <DEDUP_REMOVED lines=8> */
[----:B------:R2:W-:Y:S01]  /*7900*/  @P0 STG.E.U16 desc[UR4][R4.64+0x20], R11 ;  /* 0x0000200b04000986 */ /* 0x0005e2000c101504 */
[----:B------:R-:W-:Y:S05]  /*7910*/  @!P1 BRA `(.L_x_59) ;  /* 0x0000000000089947 */ /* 0x000fea0003800000 */
[----:B------:R-:W-:Y:S02]  /*7920*/  ULDC.64 UR4, c[0x0][0x208] ;  /* 0x0000820000047ab9 */ /* 0x000fe40000000a00 */
[----:B------:R0:W5:Y:S03]  /*7930*/  LDG.E.LTC128B.U16 R10, desc[UR4][R18.64+0x22] ;  /* 0x00002204120a7981 */ /* 0x000166000c1e1520 */
.L_x_59:
[----:B------:R-:W-:Y:S05]  /*7940*/  BSYNC B1 ;  /* 0x0000000000017941 */ /* 0x000fea0003800000 */
.L_x_58:
[----:B-1----:R-:W3:Y:S01]  /*7950*/  LDL.LU R15, [R1+0x24] ;  /* 0x00002400010f7983 */ /* 0x002ee20000300800 */
[----:B--2--5:R-:W-:Y:S01]  /*7960*/  HADD2.F32 R11, -RZ, R10.H0_H0 ;  /* 0x2000000aff0b7230 */ /* 0x024fe20000004100 */
[----:B------:R-:W-:Y:S01]  /*7970*/  ISETP.GT.AND P0, PT, R0, 0x8, P3 ;  /* 0x000000080000780c */ /* 0x000fe20001f04270 */
[----:B------:R-:W-:Y:S01]  /*7980*/  ULDC.64 UR4, c[0x0][0x208] ;  /* 0x0000820000047ab9 */ /* 0x000fe20000000a00 */
[----:B------:R-:W-:Y:S01]  /*7990*/  BSSY B1, `(.L_x_60) ;  /* 0x0000009000017945 */ /* 0x000fe20003800000 */
[----:B------:R-:W-:Y:S01]  /*79a0*/  PRMT R14, R10, 0x7610, R14 ;  /* 0x000076100a0e7816 */ /* 0x000fe2000000000e */
[----:B------:R-:W-:-:S04]  /*79b0*/  FMUL R11, R11, R16 ;  /* 0x000000100b0b7220 */ /* 0x000fc80000400000 */
[----:B---3--:R-:W-:-:S05]  /*79c0*/  FFMA R11, R15, R2, R11 ;  /* 0x000000020f0b7223 */ /* 0x008fca000000000b */
[----:B------:R-:W-:-:S05]  /*79d0*/  F2FP.F16.F32.PACK_AB R11, RZ, R11 ;  /* 0x0000000bff0b723e */ /* 0x000fca00000000ff */
[----:B------:R1:W-:Y:S01]  /*79e0*/  @P1 STG.E.U16 desc[UR4][R4.64+0x22], R11 ;  /* 0x0000220b04001986 */ /* 0x0003e2000c101504 */
[----:B------:R-:W-:Y:S05]  /*79f0*/  @!P0 BRA `(.L_x_61) ;  /* 0x0000000000088947 */ /* 0x000fea0003800000 */
[----:B------:R-:W-:Y:S02]  /*7a00*/  ULDC.64 UR4, c[0x0][0x208] ;  /* 0x0000820000047ab9 */ /* 0x000fe40000000a00 */
[----:B------:R2:W5:Y:S03]  /*7a10*/  LDG.E.LTC128B.U16 R14, desc[UR4][R12.64+0x20] ;  /* 0x000020040c0e7981 */ /* 0x000566000c1e1520 */
.L_x_61:
[----:B------:R-:W-:Y:S05]  /*7a20*/  BSYNC B1 ;  /* 0x0000000000017941 */ /* 0x000fea0003800000 */
.L_x_60:
[----:B-1----:R-:W3:Y:S01]  /*7a30*/  LDL.LU R11, [R1+0x28] ;  /* 0x00002800010b7983 */ /* 0x002ee20000300800 */
[----:B-----5:R-:W-:Y:S01]  /*7a40*/  HADD2.F32 R10, -RZ, R14.H0_H0 ;  /* 0x2000000eff0a7230 */ /* 0x020fe20000004100 */
[----:B------:R-:W-:Y:S01]  /*7a50*/  ISETP.GT.AND P4, PT, R0, 0x8, P2 ;  /* 0x000000080000780c */ /* 0x000fe20001784270 */
[----:B------:R-:W-:Y:S01]  /*7a60*/  ULDC.64 UR4, c[0x0][0x208] ;  /* 0x0000820000047ab9 */ /* 0x000fe20000000a00 */
[----:B------:R-:W-:Y:S02]  /*7a70*/  BSSY B1, `(.L_x_62) ;  /* 0x000000b000017945 */ /* 0x000fe40003800000 */
[----:B------:R-:W-:-:S04]  /*7a80*/  FMUL R10, R10, R16 ;  /* 0x000000100a0a7220 */ /* 0x000fc80000400000 */
[----:B---3--:R-:W-:Y:S01]  /*7a90*/  FFMA R10, R11, R2, R10 ;  /* 0x000000020b0a7223 */ /* 0x008fe2000000000a */
[----:B------:R-:W-:-:S04]  /*7aa0*/  IMAD.MOV.U32 R11, RZ, RZ, R233 ;  /* 0x000000ffff0b7224 */ /* 0x000fc800078e00e9 */
[----:B------:R-:W-:-:S04]  /*7ab0*/  F2FP.F16.F32.PACK_AB R10, RZ, R10 ;  /* 0x0000000aff0a723e */ /* 0x000fc800000000ff */
[----:B------:R-:W-:Y:S01]  /*7ac0*/  PRMT R15, R10, 0x7610, R15 ;  /* 0x000076100a0f7816 */ /* 0x000fe2000000000f */
[----:B------:R-:W-:-:S05]  /*7ad0*/  IMAD.MOV.U32 R10, RZ, RZ, R232 ;  /* 0x000000ffff0a7224 */ /* 0x000fca00078e00e8 */
[----:B------:R1:W-:Y:S01]  /*7ae0*/  @P0 STG.E.U16 desc[UR4][R10.64+0x20], R15 ;  /* 0x0000200f0a000986 */ /* 0x0003e2000c101504 */
[----:B------:R-:W-:Y:S05]  /*7af0*/  @!P4 BRA `(.L_x_63) ;  /* 0x000000000008c947 */ /* 0x000fea0003800000 */
[----:B------:R-:W-:Y:S02]  /*7b00*/  ULDC.64 UR4, c[0x0][0x208] ;  /* 0x0000820000047ab9 */ /* 0x000fe40000000a00 */
[----:B------:R3:W5:Y:S03]  /*7b10*/  LDG.E.LTC128B.U16 R14, desc[UR4][R12.64+0x22] ;  /* 0x000022040c0e7981 */ /* 0x000766000c1e1520 */
.L_x_63:
[----:B------:R-:W-:Y:S05]  /*7b20*/  BSYNC B1 ;  /* 0x0000000000017941 */ /* 0x000fea0003800000 */
.L_x_62:
[----:B------:R-:W2:Y:S01]  /*7b30*/  LDL.LU R17, [R1+0x2c] ;  /* 0x00002c0001117983 */ /* 0x000ea20000300800 */
[----:B-1---5:R-:W-:Y:S01]  /*7b40*/  HADD2.F32 R15, -RZ, R14.H0_H0 ;  /* 0x2000000eff0f7230 */ /* 0x022fe20000004100 */
        /* <DEDUP_REMOVED lines=11> */
.L_x_65:
[----:B------:R-:W-:Y:S05]  /*7c00*/  BSYNC B1 ;  /* 0x0000000000017941 */ /* 0x000fea0003800000 */
.L_x_64:
[----:B------:R-:W3:Y:S01]  /*7c10*/  LDL.LU R17, [R1+0x30] ;  /* 0x0000300001117983 */ /* 0x000ee20000300800 */
[----:B-1---5:R-:W-:Y:S01]  /*7c20*/  HADD2.F32 R15, -RZ, R14.H0_H0 ;  /* 0x2000000eff0f7230 */ /* 0x022fe20000004100 */
        /* <DEDUP_REMOVED lines=11> */
.L_x_67:
[----:B------:R-:W-:Y:S05]  /*7ce0*/  BSYNC B1 ;  /* 0x0000000000017941 */ /* 0x000fea0003800000 */
.L_x_66:
        /* <DEDUP_REMOVED lines=12> */
.L_x_69:
[----:B------:R-:W-:Y:S05]  /*7db0*/  BSYNC B1 ;  /* 0x0000000000017941 */ /* 0x000fea0003800000 */
.L_x_68:
[----:B------:R-:W3:Y:S01]  /*7dc0*/  LDL.LU R17, [R1+0x38] ;  /* 0x0000380001117983 */ /* 0x000ee20000300800 */
[----:B-1---5:R-:W-:Y:S01]  /*7dd0*/  HADD2.F32 R15, -RZ, R14.H0_H0 ;  /* 0x2000000eff0f7230 */ /* 0x022fe20000004100 */
[----:B------:R-:W-:Y:S01]  /*7de0*/  ISETP.GT.AND P4, PT, R0, 0x8, P0 ;  /* 0x000000080000780c */ /* 0x000fe20000784270 */
[----:B------:R-:W-:Y:S01]  /*7df0*/  ULDC.64 UR4, c[0x0][0x208] ;  /* 0x0000820000047ab9 */ /* 0x000fe20000000a00 */
[----:B------:R-:W-:Y:S02]  /*7e00*/  BSSY B1, `(.L_x_70) ;  /* 0x0000008000017945 */ /* 0x000fe40003800000 */
[----:B------:R-:W-:-:S04]  /*7e10*/  FMUL R15, R15, R16 ;  /* 0x000000100f0f7220 */ /* 0x000fc80000400000 */
[----:B---3--:R-:W-:-:S05]  /*7e20*/  FFMA R15, R17, R2, R15 ;  /* 0x00000002110f7223 */ /* 0x008fca000000000f */
[----:B------:R-:W-:-:S05]  /*7e30*/  F2FP.F16.F32.PACK_AB R15, RZ, R15 ;  /* 0x0000000fff0f723e */ /* 0x000fca00000000ff */
[----:B------:R1:W-:Y:S01]  /*7e40*/  @P5 STG.E.U16 desc[UR4][R10.64+0x30], R15 ;  /* 0x0000300f0a005986 */ /* 0x0003e2000c101504 */
[----:B------:R-:W-:Y:S05]  /*7e50*/  @!P4 BRA `(.L_x_71) ;  /* 0x000000000008c947 */ /* 0x000fea0003800000 */
[----:B------:R-:W-:Y:S02]  /*7e60*/  ULDC.64 UR4, c[0x0][0x208] ;  /* 0x0000820000047ab9 */ /* 0x000fe40000000a00 */
[----:B------:R3:W5:Y:S03]  /*7e70*/  LDG.E.LTC128B.U16 R14, desc[UR4][R12.64+0x32] ;  /* 0x000032040c0e7981 */ /* 0x000766000c1e1520 */
.L_x_71:
[----:B------:R-:W-:Y:S05]  /*7e80*/  BSYNC B1 ;  /* 0x0000000000017941 */ /* 0x000fea0003800000 */
.L_x_70:
[----:B------:R-:W2:Y:S01]  /*7e90*/  LDL.LU R20, [R1+0x3c] ;  /* 0x00003c0001147983 */ /* 0x000ea20000300800 */
[----:B-1---5:R-:W-:Y:S01]  /*7ea0*/  HADD2.F32 R15, -RZ, R14.H0_H0 ;  /* 0x2000000eff0f7230 */ /* 0x022fe20000004100 */
[----:B------:R-:W-:Y:S01]  /*7eb0*/  ISETP.GT.AND P5, PT, R0, 0x80, P3 ;  /* 0x000000800000780c */ /* 0x000fe20001fa4270 */
[----:B------:R-:W-:Y:S01]  /*7ec0*/  ULDC.64 UR4, c[0x0][0x208] ;  /* 0x0000820000047ab9 */ /* 0x000fe20000000a00 */
[----:B------:R-:W-:Y:S01]  /*7ed0*/  BSSY B1, `(.L_x_72) ;  /* 0x0000009000017945 */ /* 0x000fe20003800000 */
[----:B------:R-:W-:Y:S01]  /*7ee0*/  PRMT R17, R14, 0x7610, R17 ;  /* 0x000076100e117816 */ /* 0x000fe20000000011 */
[----:B------:R-:W-:-:S04]  /*7ef0*/  FMUL R15, R15, R16 ;  /* 0x000000100f0f7220 */ /* 0x000fc80000400000 */
[----:B--2---:R-:W-:-:S05]  /*7f00*/  FFMA R15, R20, R2, R15 ;  /* 0x00000002140f7223 */ /* 0x004fca000000000f */
[----:B------:R-:W-:-:S05]  /*7f10*/  F2FP.F16.F32.PACK_AB R15, RZ, R15 ;  /* 0x0000000fff0f723e */ /* 0x000fca00000000ff */
[----:B------:R1:W-:Y:S01]  /*7f20*/  @P4 STG.E.U16 desc[UR4][R10.64+0x32], R15 ;  /* 0x0000320f0a004986 */ /* 0x0003e2000c101504 */
[----:B------:R-:W-:Y:S05]  /*7f30*/  @!P5 BRA `(.L_x_73) ;  /* 0x000000000008d947 */ /* 0x000fea0003800000 */
[----:B------:R-:W-:Y:S02]  /*7f40*/  ULDC.64 UR4, c[0x0][0x208] ;  /* 0x0000820000047ab9 */ /* 0x000fe40000000a00 */
[----:B------:R2:W5:Y:S03]  /*7f50*/  LDG.E.LTC128B.U16 R17, desc[UR4][R8.64+0x20] ;  /* 0x0000200408117981 */ /* 0x000566000c1e1520 */
.L_x_73:
[----:B------:R-:W-:Y:S05]  /*7f60*/  BSYNC B1 ;  /* 0x0000000000017941 */ /* 0x000fea0003800000 */
.L_x_72:
[----:B------:R-:W3:Y:S04]  /*7f70*/  LDL.LU R21, [R1] ;  /* 0x0000000001157983 */ /* 0x000ee80000300800 */
[----:B-1----:R-:W4:Y:S01]  /*7f80*/  LDL.LU R15, [R1+0x40] ;  /* 0x00004000010f7983 */ /* 0x002f220000300800 */
[----:B-----5:R-:W-:Y:S01]  /*7f90*/  HADD2.F32 R14, -RZ, R17.H0_H0 ;  /* 0x20000011ff0e7230 */ /* 0x020fe20000004100 */
[----:B------:R-:W-:Y:S01]  /*7fa0*/  ISETP.GT.AND P4, PT, R0, 0x80, P2 ;  /* 0x000000800000780c */ /* 0x000fe20001784270 */
[----:B------:R-:W-:Y:S01]  /*7fb0*/  IMAD.U32 R20, RZ, RZ, UR8 ;  /* 0x00000008ff147e24 */ /* 0x000fe2000f8e00ff */
[----:B------:R-:W-:Y:S01]  /*7fc0*/  ULDC.64 UR4, c[0x0][0x208] ;  /* 0x0000820000047ab9 */ /* 0x000fe20000000a00 */
[----:B------:R-:W-:Y:S01]  /*7fd0*/  BSSY B1, `(.L_x_74) ;  /* 0x000000c000017945 */ /* 0x000fe20003800000 */
[----:B------:R-:W-:-:S04]  /*7fe0*/  FMUL R14, R14, R16 ;  /* 0x000000100e0e7220 */ /* 0x000fc80000400000 */
[----:B---3--:R-:W-:Y:S01]  /*7ff0*/  FFMA R14, R21, R2, R14 ;  /* 0x00000002150e7223 */ /* 0x008fe2000000000e */
[----:B------:R-:W-:-:S04]  /*8000*/  IMAD.WIDE.U32 R20, R20, 0xf0, R10 ;  /* 0x000000f014147825 */ /* 0x000fc800078e000a */
[----:B------:R-:W-:Y:S01]  /*8010*/  F2FP.F16.F32.PACK_AB R14, RZ, R14 ;  /* 0x0000000eff0e723e */ /* 0x000fe200000000ff */
[----:B----4-:R-:W-:-:S03]  /*8020*/  IMAD.IADD R15, R15, 0x1, R21 ;  /* 0x000000010f0f7824 */ /* 0x010fc600078e0215 */
[----:B------:R-:W-:Y:S01]  /*8030*/  PRMT R22, R14, 0x7610, R22 ;  /* 0x000076100e167816 */ /* 0x000fe20000000016 */
[----:B------:R-:W-:-:S05]  /*8040*/  IMAD.MOV.U32 R14, RZ, RZ, R20 ;  /* 0x000000ffff0e7224 */ /* 0x000fca00078e0014 */
[----:B------:R1:W-:Y:S01]  /*8050*/  @P5 STG.E.U16 desc[UR4][R14.64+0x20], R22 ;  /* 0x000020160e005986 */ /* 0x0003e2000c101504 */
[----:B------:R-:W-:Y:S05]  /*8060*/  @!P4 BRA `(.L_x_75) ;  /* 0x000000000008c947 */ /* 0x000fea0003800000 */
[----:B------:R-:W-:Y:S02]  /*8070*/  ULDC.64 UR4, c[0x0][0x208] ;  /* 0x0000820000047ab9 */ /* 0x000fe40000000a00 */
[----:B------:R3:W5:Y:S03]  /*8080*/  LDG.E.LTC128B.U16 R17, desc[UR4][R8.64+0x22] ;  /* 0x0000220408117981 */ /* 0x000766000c1e1520 */
.L_x_75:
[----:B------:R-:W-:Y:S05]  /*8090*/  BSYNC B1 ;  /* 0x0000000000017941 */ /* 0x000fea0003800000 */
.L_x_74:
[----:B------:R-:W4:Y:S01]  /*80a0*/  LDL.LU R23, [R1+0x4] ;  /* 0x0000040001177983 */ /* 0x000f220000300800 */
[----:B-1---5:R-:W-:Y:S01]  /*80b0*/  HADD2.F32 R22, -RZ, R17.H0_H0 ;  /* 0x20000011ff167230 */ /* 0x022fe20000004100 */
        /* <DEDUP_REMOVED lines=10> */
.L_x_77:
[----:B------:R-:W-:Y:S05]  /*8160*/  BSYNC B1 ;  /* 0x0000000000017941 */ /* 0x000fea0003800000 */
.L_x_76:
[----:B-1----:R-:W2:Y:S04]  /*8170*/  LDL.LU R22, [R1+0x8] ;  /* 0x0000080001167983 */ /* 0x002ea80000300800 */
[----:B------:R-:W3:Y:S04]  /*8180*/  LDL.LU R232, [R1+0xa8] ;  /* 0x0000a80001e87983 */ /* 0x000ee80000300800 */
[----:B------:R-:W4:Y:S01]  /*8190*/  LDL.LU R23, [R1+0xac] ;  /* 0x0000ac0001177983 */ /* 0x000f220000300800 */
[----:B-----5:R-:W-:Y:S01]  /*81a0*/  HADD2.F32 R21, -RZ, R17.H0_H0 ;  /* 0x20000011ff157230 */ /* 0x020fe20000004100 */
[----:B------:R-:W-:Y:S01]  /*81b0*/  ISETP.GT.AND P2, PT, R0, 0x88, P2 ;  /* 0x000000880000780c */ /* 0x000fe20001744270 */
[----:B------:R-:W-:Y:S01]  /*81c0*/  ULDC.64 UR4, c[0x0][0x208] ;  /* 0x0000820000047ab9 */ /* 0x000fe20000000a00 */
[----:B------:R-:W-:Y:S02]  /*81d0*/  BSSY B1, `(.L_x_78) ;  /* 0x000000a000017945 */ /* 0x000fe40003800000 */
[----:B------:R-:W-:-:S04]  /*81e0*/  FMUL R21, R21, R16 ;  /* 0x0000001015157220 */ /* 0x000fc80000400000 */
[----:B--2---:R-:W-:Y:S01]  /*81f0*/  FFMA R22, R22, R2, R21 ;  /* 0x0000000216167223 */ /* 0x004fe20000000015 */
[----:B---3--:R-:W-:-:S04]  /*8200*/  IADD3 R20, P4, R232, R20, RZ ;  /* 0x00000014e8147210 */ /* 0x008fc80007f9e0ff */
[----:B------:R-:W-:Y:S01]  /*8210*/  F2FP.F16.F32.PACK_AB R22, RZ, R22 ;  /* 0x00000016ff16723e */ /* 0x000fe200000000ff */
[----:B----4-:R-:W-:-:S05]  /*8220*/  IMAD.X R21, R23, 0x1, R15, P4 ;  /* 0x0000000117157824 */ /* 0x010fca00020e060f */
[----:B------:R1:W-:Y:S01]  /*8230*/  @P3 STG.E.U16 desc[UR4][R20.64+0x20], R22 ;  /* 0x0000201614003986 */ /* 0x0003e2000c101504 */
[----:B------:R-:W-:Y:S05]  /*8240*/  @!P2 BRA `(.L_x_79) ;  /* 0x000000000008a947 */ /* 0x000fea0003800000 */
[----:B------:R-:W-:Y:S02]  /*8250*/  ULDC.64 UR4, c[0x0][0x208] ;  /* 0x0000820000047ab9 */ /* 0x000fe40000000a00 */
[----:B------:R2:W5:Y:S03]  /*8260*/  LDG.E.LTC128B.U16 R17, desc[UR4][R6.64+0x22] ;  /* 0x0000220406117981 */ /* 0x000566000c1e1520 */
.L_x_79:
[----:B------:R-:W-:Y:S05]  /*8270*/  BSYNC B1 ;  /* 0x0000000000017941 */ /* 0x000fea0003800000 */
.L_x_78:
        /* <DEDUP_REMOVED lines=12> */
.L_x_81:
[----:B------:R-:W-:Y:S05]  /*8340*/  BSYNC B1 ;  /* 0x0000000000017941 */ /* 0x000fea0003800000 */
.L_x_80:
        /* <DEDUP_REMOVED lines=12> */
.L_x_83:
[----:B------:R-:W-:Y:S05]  /*8410*/  BSYNC B1 ;  /* 0x0000000000017941 */ /* 0x000fea0003800000 */
.L_x_82:
        /* <DEDUP_REMOVED lines=12> */
.L_x_85:
[----:B------:R-:W-:Y:S05]  /*84e0*/  BSYNC B1 ;  /* 0x0000000000017941 */ /* 0x000fea0003800000 */
.L_x_84:
        /* <DEDUP_REMOVED lines=12> */
.L_x_87:
[----:B------:R-:W-:Y:S05]  /*85b0*/  BSYNC B1 ;  /* 0x0000000000017941 */ /* 0x000fea0003800000 */
.L_x_86:
        /* <DEDUP_REMOVED lines=13> */
.L_x_89:
[----:B------:R-:W-:Y:S05]  /*8690*/  BSYNC B1 ;  /* 0x0000000000017941 */ /* 0x000fea0003800000 */
.L_x_88:
[----:B-1---5:R-:W-:Y:S01]  /*86a0*/  HADD2.F32 R22, -RZ, R17.H0_H0 ;  /* 0x20000011ff167230 */ /* 0x022fe20000004100 */
[----:B------:R-:W-:Y:S01]  /*86b0*/  ISETP.GT.AND P2, PT, R3, 0x21, PT ;  /* 0x000000210300780c */ /* 0x000fe20003f44270 */
[----:B------:R-:W-:Y:S01]  /*86c0*/  ULDC.64 UR4, c[0x0][0x208] ;  /* 0x0000820000047ab9 */ /* 0x000fe20000000a00 */
[----:B------:R-:W-:Y:S02]  /*86d0*/  BSSY B1, `(.L_x_90) ;  /* 0x0000009000017945 */ /* 0x000fe40003800000 */
[----:B------:R-:W-:Y:S01]  /*86e0*/  FMUL R22, R22, R16 ;  /* 0x0000001016167220 */ /* 0x000fe20000400000 */
[----:B------:R-:W-:-:S03]  /*86f0*/  ISETP.GT.AND P0, PT, R0, RZ, P2 ;  /* 0x000000ff0000720c */ /* 0x000fc60001704270 */
[----:B------:R-:W-:-:S05]  /*8700*/  FFMA R22, R224, R2, R22 ;  /* 0x00000002e0167223 */ /* 0x000fca0000000016 */
[----:B------:R-:W-:-:S05]  /*8710*/  F2FP.F16.F32.PACK_AB R22, RZ, R22 ;  /* 0x00000016ff16723e */ /* 0x000fca00000000ff */
[----:B------:R1:W-:Y:S01]  /*8720*/  @P1 STG.E.U16 desc[UR4][R4.64+0x40], R22 ;  /* 0x0000401604001986 */ /* 0x0003e2000c101504 */
[----:B------:R-:W-:Y:S05]  /*8730*/  @!P0 BRA `(.L_x_91) ;  /* 0x0000000000088947 */ /* 0x000fea0003800000 */
[----:B------:R-:W-:Y:S02]  /*8740*/  ULDC.64 UR4, c[0x0][0x208] ;  /* 0x0000820000047ab9 */ /* 0x000fe40000000a00 */
[----:B------:R0:W5:Y:S03]  /*8750*/  LDG.E.LTC128B.U16 R17, desc[UR4][R18.64+0x42] ;  /* 0x0000420412117981 */ /* 0x000166000c1e1520 */
.L_x_91:
[----:B------:R-:W-:Y:S05]  /*8760*/  BSYNC B1 ;  /* 0x0000000000017941 */ /* 0x000fea0003800000 */
.L_x_90:
[----:B-1---5:R-:W-:Y:S01]  /*8770*/  HADD2.F32 R22, -RZ, R17.H0_H0 ;  /* 0x20000011ff167230 */ /* 0x022fe20000004100 */
[----:B------:R-:W-:Y:S01]  /*8780*/  ISETP.GT.AND P1, PT, R0, 0x8, P3 ;  /* 0x000000080000780c */ /* 0x000fe20001f24270 */
[----:B------:R-:W-:Y:S01]  /*8790*/  ULDC.64 UR4, c[0x0][0x208] ;  /* 0x0000820000047ab9 */ /* 0x000fe20000000a00 */
[----:B------:R-:W-:Y:S02]  /*87a0*/  BSSY B1, `(.L_x_92) ;  /* 0x0000008000017945 */ /* 0x000fe40003800000 */
[----:B------:R-:W-:-:S04]  /*87b0*/  FMUL R22, R22, R16 ;  /* 0x0000001016167220 */ /* 0x000fc80000400000 */
[----:B------:R-:W-:-:S05]  /*87c0*/  FFMA R22, R225, R2, R22 ;  /* 0x00000002e1167223 */ /* 0x000fca0000000016 */
[----:B------:R-:W-:-:S05]  /*87d0*/  F2FP.F16.F32.PACK_AB R22, RZ, R22 ;  /* 0x00000016ff16723e */ /* 0x000fca00000000ff */
[----:B------:R1:W-:Y:S01]  /*87e0*/  @P0 STG.E.U16 desc[UR4][R4.64+0x42], R22 ;  /* 0x0000421604000986 */ /* 0x0003e2000c101504 */
[----:B------:R-:W-:Y:S05]  /*87f0*/  @!P1 BRA `(.L_x_93) ;  /* 0x0000000000089947 */ /* 0x000fea0003800000 */
[----:B------:R-:W-:Y:S02]  /*8800*/  ULDC.64 UR4, c[0x0][0x208] ;  /* 0x0000820000047ab9 */ /* 0x000fe40000000a00 */
[----:B------:R0:W5:Y:S03]  /*8810*/  LDG.E.LTC128B.U16 R17, desc[UR4][R12.64+0x40] ;  /* 0x000040040c117981 */ /* 0x000166000c1e1520 */
.L_x_93:
[----:B------:R-:W-:Y:S05]  /*8820*/  BSYNC B1 ;  /* 0x0000000000017941 */ /* 0x000fea0003800000 */
.L_x_92:
        /* <DEDUP_REMOVED lines=11> */
.L_x_95:
[----:B------:R-:W-:Y:S05]  /*88e0*/  BSYNC B1 ;  /* 0x0000000000017941 */ /* 0x000fea0003800000 */
.L_x_94:
[----:B-----5:R-:W-:Y:S01]  /*88f0*/  HADD2.F32 R23, -RZ, R17.H0_H0 ;  /* 0x20000011ff177230 */ /* 0x020fe20000004100 */
[----:B------:R-:W-:Y:S01]  /*8900*/  ISETP.GT.AND P1, PT, R3, 0x28, PT ;  /* 0x000000280300780c */ /* 0x000fe20003f24270 */
[----:B------:R-:W-:Y:S01]  /*8910*/  ULDC.64 UR4, c[0x0][0x208] ;  /* 0x0000820000047ab9 */ /* 0x000fe20000000a00 */
[----:B------:R-:W-:Y:S02]  /*8920*/  BSSY B1, `(.L_x_96) ;  /* 0x0000009000017945 */ /* 0x000fe40003800000 */
[----:B-1----:R-:W-:Y:S01]  /*8930*/  FMUL R22, R23, R16 ;  /* 0x0000001017167220 */ /* 0x002fe20000400000 */
[----:B------:R-:W-:-:S03]  /*8940*/  ISETP.GT.AND P5, PT, R0, RZ, P1 ;  /* 0x000000ff0000720c */ /* 0x000fc60000fa4270 */
[----:B------:R-:W-:-:S05]  /*8950*/  FFMA R22, R227, R2, R22 ;  /* 0x00000002e3167223 */ /* 0x000fca0000000016 */
[----:B------:R-:W-:-:S05]  /*8960*/  F2FP.F16.F32.PACK_AB R22, RZ, R22 ;  /* 0x00000016ff16723e */ /* 0x000fca00000000ff */
[----:B------:R1:W-:Y:S01]  /*8970*/  @P0 STG.E.U16 desc[UR4][R10.64+0x42], R22 ;  /* 0x000042160a000986 */ /* 0x0003e2000c101504 */
[----:B------:R-:W-:Y:S05]  /*8980*/  @!P5 BRA `(.L_x_97) ;  /* 0x000000000008d947 */ /* 0x000fea0003800000 */
[----:B------:R-:W-:Y:S02]  /*8990*/  ULDC.64 UR4, c[0x0][0x208] ;  /* 0x0000820000047ab9 */ /* 0x000fe40000000a00 */
[----:B------:R0:W5:Y:S03]  /*89a0*/  LDG.E.LTC128B.U16 R17, desc[UR4][R18.64+0x50] ;  /* 0x0000500412117981 */ /* 0x000166000c1e1520 */
.L_x_97:
[----:B------:R-:W-:Y:S05]  /*89b0*/  BSYNC B1 ;  /* 0x0000000000017941 */ /* 0x000fea0003800000 */
.L_x_96:
[----:B-----5:R-:W-:Y:S01]  /*89c0*/  HADD2.F32 R23, -RZ, R17.H0_H0 ;  /* 0x20000011ff177230 */ /* 0x020fe20000004100 */
        /* <DEDUP_REMOVED lines=11> */
.L_x_99:
[----:B------:R-:W-:Y:S05]  /*8a80*/  BSYNC B1 ;  /* 0x0000000000017941 */ /* 0x000fea0003800000 */
.L_x_98:
[----:B0----5:R-:W-:Y:S01]  /*8a90*/  HADD2.F32 R23, -RZ, R17.H0_H0 ;  /* 0x20000011ff177230 */ /* 0x021fe20000004100 */
[----:B------:R-:W-:Y:S01]  /*8aa0*/  ISETP.GT.AND P5, PT, R0, 0x8, P1 ;  /* 0x000000080000780c */ /* 0x000fe20000fa4270 */
[----:B------:R-:W-:Y:S01]  /*8ab0*/  ULDC.64 UR4, c[0x0][0x208] ;  /* 0x0000820000047ab9 */ /* 0x000fe20000000a00 */
[----:B------:R-:W-:Y:S02]  /*8ac0*/  BSSY B1, `(.L_x_100) ;  /* 0x0000008000017945 */ /* 0x000fe40003800000 */
[----:B-1----:R-:W-:-:S04]  /*8ad0*/  FMUL R22, R23, R16 ;  /* 0x0000001017167220 */ /* 0x002fc80000400000 */
[----:B------:R-:W-:-:S05]  /*8ae0*/  FFMA R22, R229, R2, R22 ;  /* 0x00000002e5167223 */ /* 0x000fca0000000016 */
[----:B------:R-:W-:-:S05]  /*8af0*/  F2FP.F16.F32.PACK_AB R22, RZ, R22 ;  /* 0x00000016ff16723e */ /* 0x000fca00000000ff */
[----:B------:R0:W-:Y:S01]  /*8b00*/  @P4 STG.E.U16 desc[UR4][R4.64+0x52], R22 ;  /* 0x0000521604004986 */ /* 0x0001e2000c101504 */
[----:B------:R-:W-:Y:S05]  /*8b10*/  @!P5 BRA `(.L_x_101) ;  /* 0x000000000008d947 */ /* 0x000fea0003800000 */
[----:B------:R-:W-:Y:S02]  /*8b20*/  ULDC.64 UR4, c[0x0][0x208] ;  /* 0x0000820000047ab9 */ /* 0x000fe40000000a00 */
[----:B------:R1:W5:Y:S03]  /*8b30*/  LDG.E.LTC128B.U16 R17, desc[UR4][R12.64+0x50] ;  /* 0x000050040c117981 */ /* 0x000366000c1e1520 */
.L_x_101:
[----:B------:R-:W-:Y:S05]  /*8b40*/  BSYNC B1 ;  /* 0x0000000000017941 */ /* 0x000fea0003800000 */
.L_x_100:
[----:B-----5:R-:W-:Y:S01]  /*8b50*/  HADD2.F32 R23, -RZ, R17.H0_H0 ;  /* 0x20000011ff177230 */ /* 0x020fe20000004100 */
        /* <DEDUP_REMOVED lines=10> */
.L_x_103:
[----:B------:R-:W-:Y:S05]  /*8c00*/  BSYNC B1 ;  /* 0x0000000000017941 */ /* 0x000fea0003800000 */
.L_x_102:
[----:B0----5:R-:W-:Y:S01]  /*8c10*/  HADD2.F32 R23, -RZ, R17.H0_H0 ;  /* 0x20000011ff177230 */ /* 0x021fe20000004100 */
        /* <DEDUP_REMOVED lines=10> */
.L_x_105:
[----:B------:R-:W-:Y:S05]  /*8cc0*/  BSYNC B1 ;  /* 0x0000000000017941 */ /* 0x000fea0003800000 */
.L_x_104:
        /* <DEDUP_REMOVED lines=11> */
.L_x_107:
[----:B------:R-:W-:Y:S05]  /*8d80*/  BSYNC B1 ;  /* 0x0000000000017941 */ /* 0x000fea0003800000 */
.L_x_106:
        /* <DEDUP_REMOVED lines=11> */
.L_x_109:
[----:B------:R-:W-:Y:S05]  /*8e40*/  BSYNC B1 ;  /* 0x0000000000017941 */ /* 0x000fea0003800000 */
.L_x_108:
        /* <DEDUP_REMOVED lines=11> */
.L_x_111:
[----:B------:R-:W-:Y:S05]  /*8f00*/  BSYNC B1 ;  /* 0x0000000000017941 */ /* 0x000fea0003800000 */
.L_x_110:
        /* <DEDUP_REMOVED lines=11> */
.L_x_113:
[----:B------:R-:W-:Y:S05]  /*8fc0*/  BSYNC B1 ;  /* 0x0000000000017941 */ /* 0x000fea0003800000 */
.L_x_112:
        /* <DEDUP_REMOVED lines=11> */
.L_x_115:
[----:B------:R-:W-:Y:S05]  /*9080*/  BSYNC B1 ;  /* 0x0000000000017941 */ /* 0x000fea0003800000 */
.L_x_114:
        /* <DEDUP_REMOVED lines=11> */
.L_x_117:
[----:B------:R-:W-:Y:S05]  /*9140*/  BSYNC B1 ;  /* 0x0000000000017941 */ /* 0x000fea0003800000 */
.L_x_116:
        /* <DEDUP_REMOVED lines=11> */
.L_x_119:
[----:B------:R-:W-:Y:S05]  /*9200*/  BSYNC B1 ;  /* 0x0000000000017941 */ /* 0x000fea0003800000 */
.L_x_118:
[----:B0----5:R-:W-:Y:S01]  /*9210*/  HADD2.F32 R23, -RZ, R17.H0_H0 ;  /* 0x20000011ff177230 */ /* 0x021fe20000004100 */
        /* <DEDUP_REMOVED lines=11> */
.L_x_121:
[----:B------:R-:W-:Y:S05]  /*92d0*/  BSYNC B1 ;  /* 0x0000000000017941 */ /* 0x000fea0003800000 */
.L_x_120:
        /* <DEDUP_REMOVED lines=12> */
.L_x_123:
[----:B------:R-:W-:Y:S05]  /*93a0*/  BSYNC B1 ;  /* 0x0000000000017941 */ /* 0x000fea0003800000 */
.L_x_122:
        /* <DEDUP_REMOVED lines=11> */
.L_x_125:
[----:B------:R-:W-:Y:S05]  /*9460*/  BSYNC B1 ;  /* 0x0000000000017941 */ /* 0x000fea0003800000 */
.L_x_124:
        /* <DEDUP_REMOVED lines=11> */
.L_x_127:
[----:B------:R-:W-:Y:S05]  /*9520*/  BSYNC B1 ;  /* 0x0000000000017941 */ /* 0x000fea0003800000 */
.L_x_126:
        /* <DEDUP_REMOVED lines=12> */
.L_x_129:
[----:B------:R-:W-:Y:S05]  /*95f0*/  BSYNC B1 ;  /* 0x0000000000017941 */ /* 0x000fea0003800000 */
.L_x_128:
        /* <DEDUP_REMOVED lines=12> */
.L_x_131:
[----:B------:R-:W-:Y:S05]  /*96c0*/  BSYNC B1 ;  /* 0x0000000000017941 */ /* 0x000fea0003800000 */
.L_x_130:
        /* <DEDUP_REMOVED lines=11> */
.L_x_133:
[----:B------:R-:W-:Y:S05]  /*9780*/  BSYNC B1 ;  /* 0x0000000000017941 */ /* 0x000fea0003800000 */
.L_x_132:
        /* <DEDUP_REMOVED lines=11> */
.L_x_135:
[----:B------:R-:W-:Y:S05]  /*9840*/  BSYNC B1 ;  /* 0x0000000000017941 */ /* 0x000fea0003800000 */
.L_x_134:
        /* <DEDUP_REMOVED lines=11> */
.L_x_137:
[----:B------:R-:W-:Y:S05]  /*9900*/  BSYNC B1 ;  /* 0x0000000000017941 */ /* 0x000fea0003800000 */
.L_x_136:
        /* <DEDUP_REMOVED lines=11> */
.L_x_139:
[----:B------:R-:W-:Y:S05]  /*99c0*/  BSYNC B1 ;  /* 0x0000000000017941 */ /* 0x000fea0003800000 */
.L_x_138:
        /* <DEDUP_REMOVED lines=11> */
.L_x_141:
[----:B------:R-:W-:Y:S05]  /*9a80*/  BSYNC B1 ;  /* 0x0000000000017941 */ /* 0x000fea0003800000 */
.L_x_140:
        /* <DEDUP_REMOVED lines=11> */
.L_x_143:
[----:B------:R-:W-:Y:S05]  /*9b40*/  BSYNC B1 ;  /* 0x0000000000017941 */ /* 0x000fea0003800000 */
.L_x_142:
        /* <DEDUP_REMOVED lines=11> */
.L_x_145:
[----:B------:R-:W-:Y:S05]  /*9c00*/  BSYNC B1 ;  /* 0x0000000000017941 */ /* 0x000fea0003800000 */
.L_x_144:
        /* <DEDUP_REMOVED lines=11> */
.L_x_147:
[----:B------:R-:W-:Y:S05]  /*9cc0*/  BSYNC B1 ;  /* 0x0000000000017941 */ /* 0x000fea0003800000 */
.L_x_146:
        /* <DEDUP_REMOVED lines=11> */
.L_x_149:
[----:B------:R-:W-:Y:S05]  /*9d80*/  BSYNC B1 ;  /* 0x0000000000017941 */ /* 0x000fea0003800000 */
.L_x_148:
        /* <DEDUP_REMOVED lines=11> */
.L_x_151:
[----:B------:R-:W-:Y:S05]  /*9e40*/  BSYNC B1 ;  /* 0x0000000000017941 */ /* 0x000fea0003800000 */
.L_x_150:
        /* <DEDUP_REMOVED lines=12> */
.L_x_153:
[----:B------:R-:W-:Y:S05]  /*9f10*/  BSYNC B1 ;  /* 0x0000000000017941 */ /* 0x000fea0003800000 */
.L_x_152:
        /* <DEDUP_REMOVED lines=12> */
.L_x_155:
[----:B------:R-:W-:Y:S05]  /*9fe0*/  BSYNC B1 ;  /* 0x0000000000017941 */ /* 0x000fea0003800000 */
.L_x_154:
        /* <DEDUP_REMOVED lines=11> */
.L_x_157:
[----:B------:R-:W-:Y:S05]  /*a0a0*/  BSYNC B1 ;  /* 0x0000000000017941 */ /* 0x000fea0003800000 */
.L_x_156:
        /* <DEDUP_REMOVED lines=11> */
.L_x_159:
[----:B------:R-:W-:Y:S05]  /*a160*/  BSYNC B1 ;  /* 0x0000000000017941 */ /* 0x000fea0003800000 */
.L_x_158:
        /* <DEDUP_REMOVED lines=12> */
.L_x_161:
[----:B------:R-:W-:Y:S05]  /*a230*/  BSYNC B1 ;  /* 0x0000000000017941 */ /* 0x000fea0003800000 */
.L_x_160:
        /* <DEDUP_REMOVED lines=12> */
.L_x_163:
[----:B------:R-:W-:Y:S05]  /*a300*/  BSYNC B1 ;  /* 0x0000000000017941 */ /* 0x000fea0003800000 */
.L_x_162:
        /* <DEDUP_REMOVED lines=11> */
.L_x_165:
[----:B------:R-:W-:Y:S05]  /*a3c0*/  BSYNC B1 ;  /* 0x0000000000017941 */ /* 0x000fea0003800000 */
.L_x_164:
        /* <DEDUP_REMOVED lines=11> */
.L_x_167:
[----:B------:R-:W-:Y:S05]  /*a480*/  BSYNC B1 ;  /* 0x0000000000017941 */ /* 0x000fea0003800000 */
.L_x_166:
        /* <DEDUP_REMOVED lines=11> */
.L_x_169:
[----:B------:R-:W-:Y:S05]  /*a540*/  BSYNC B1 ;  /* 0x0000000000017941 */ /* 0x000fea0003800000 */
.L_x_168:
        /* <DEDUP_REMOVED lines=11> */
.L_x_171:
[----:B------:R-:W-:Y:S05]  /*a600*/  BSYNC B1 ;  /* 0x0000000000017941 */ /* 0x000fea0003800000 */
.L_x_170:
        /* <DEDUP_REMOVED lines=11> */
.L_x_173:
[----:B------:R-:W-:Y:S05]  /*a6c0*/  BSYNC B1 ;  /* 0x0000000000017941 */ /* 0x000fea0003800000 */
.L_x_172:
        /* <DEDUP_REMOVED lines=11> */
.L_x_175:
[----:B------:R-:W-:Y:S05]  /*a780*/  BSYNC B1 ;  /* 0x0000000000017941 */ /* 0x000fea0003800000 */
.L_x_174:
        /* <DEDUP_REMOVED lines=11> */
.L_x_177:
[----:B------:R-:W-:Y:S05]  /*a840*/  BSYNC B1 ;  /* 0x0000000000017941 */ /* 0x000fea0003800000 */
.L_x_176:
        /* <DEDUP_REMOVED lines=11> */
.L_x_179:
[----:B------:R-:W-:Y:S05]  /*a900*/  BSYNC B1 ;  /* 0x0000000000017941 */ /* 0x000fea0003800000 */
.L_x_178:
        /* <DEDUP_REMOVED lines=11> */
.L_x_181:
[----:B------:R-:W-:Y:S05]  /*a9c0*/  BSYNC B1 ;  /* 0x0000000000017941 */ /* 0x000fea0003800000 */
.L_x_180:
        /* <DEDUP_REMOVED lines=11> */
.L_x_183:
[----:B------:R-:W-:Y:S05]  /*aa80*/  BSYNC B1 ;  /* 0x0000000000017941 */ /* 0x000fea0003800000 */
.L_x_182:
        /* <DEDUP_REMOVED lines=12> */
.L_x_185:
[----:B------:R-:W-:Y:S05]  /*ab50*/  BSYNC B1 ;  /* 0x0000000000017941 */ /* 0x000fea0003800000 */
.L_x_184:
        /* <DEDUP_REMOVED lines=12> */
.L_x_187:
[----:B------:R-:W-:Y:S05]  /*ac20*/  BSYNC B1 ;  /* 0x0000000000017941 */ /* 0x000fea0003800000 */
.L_x_186:
        /* <DEDUP_REMOVED lines=11> */
.L_x_189:
[----:B------:R-:W-:Y:S05]  /*ace0*/  BSYNC B1 ;  /* 0x0000000000017941 */ /* 0x000fea0003800000 */
.L_x_188:
        /* <DEDUP_REMOVED lines=11> */
.L_x_191:
[----:B------:R-:W-:Y:S05]  /*ada0*/  BSYNC B1 ;  /* 0x0000000000017941 */ /* 0x000fea0003800000 */
.L_x_190:
        /* <DEDUP_REMOVED lines=12> */
.L_x_193:
[----:B------:R-:W-:Y:S05]  /*ae70*/  BSYNC B1 ;  /* 0x0000000000017941 */ /* 0x000fea0003800000 */
.L_x_192:
        /* <DEDUP_REMOVED lines=12> */
.L_x_195:
[----:B------:R-:W-:Y:S05]  /*af40*/  BSYNC B1 ;  /* 0x0000000000017941 */ /* 0x000fea0003800000 */
.L_x_194:
        /* <DEDUP_REMOVED lines=11> */
.L_x_197:
[----:B------:R-:W-:Y:S05]  /*b000*/  BSYNC B1 ;  /* 0x0000000000017941 */ /* 0x000fea0003800000 */
.L_x_196:
        /* <DEDUP_REMOVED lines=11> */
.L_x_199:
[----:B------:R-:W-:Y:S05]  /*b0c0*/  BSYNC B1 ;  /* 0x0000000000017941 */ /* 0x000fea0003800000 */
.L_x_198:
        /* <DEDUP_REMOVED lines=11> */
.L_x_201:
[----:B------:R-:W-:Y:S05]  /*b180*/  BSYNC B1 ;  /* 0x0000000000017941 */ /* 0x000fea0003800000 */
.L_x_200:
        /* <DEDUP_REMOVED lines=11> */
.L_x_203:
[----:B------:R-:W-:Y:S05]  /*b240*/  BSYNC B1 ;  /* 0x0000000000017941 */ /* 0x000fea0003800000 */
.L_x_202:
        /* <DEDUP_REMOVED lines=11> */
.L_x_205:
[----:B------:R-:W-:Y:S05]  /*b300*/  BSYNC B1 ;  /* 0x0000000000017941 */ /* 0x000fea0003800000 */
.L_x_204:
        /* <DEDUP_REMOVED lines=11> */
.L_x_207:
[----:B------:R-:W-:Y:S05]  /*b3c0*/  BSYNC B1 ;  /* 0x0000000000017941 */ /* 0x000fea0003800000 */
.L_x_206:
        /* <DEDUP_REMOVED lines=11> */
.L_x_209:
[----:B------:R-:W-:Y:S05]  /*b480*/  BSYNC B1 ;  /* 0x0000000000017941 */ /* 0x000fea0003800000 */
.L_x_208:
        /* <DEDUP_REMOVED lines=11> */
.L_x_211:
[----:B------:R-:W-:Y:S05]  /*b540*/  BSYNC B1 ;  /* 0x0000000000017941 */ /* 0x000fea0003800000 */
.L_x_210:
        /* <DEDUP_REMOVED lines=11> */
.L_x_213:
[----:B------:R-:W-:Y:S05]  /*b600*/  BSYNC B1 ;  /* 0x0000000000017941 */ /* 0x000fea0003800000 */
.L_x_212:
        /* <DEDUP_REMOVED lines=11> */
.L_x_215:
[----:B------:R-:W-:Y:S05]  /*b6c0*/  BSYNC B1 ;  /* 0x0000000000017941 */ /* 0x000fea0003800000 */
.L_x_214:
        /* <DEDUP_REMOVED lines=12> */
.L_x_217:
[----:B------:R-:W-:Y:S05]  /*b790*/  BSYNC B1 ;  /* 0x0000000000017941 */ /* 0x000fea0003800000 */
.L_x_216:
        /* <DEDUP_REMOVED lines=12> */
.L_x_219:
[----:B------:R-:W-:Y:S05]  /*b860*/  BSYNC B1 ;  /* 0x0000000000017941 */ /* 0x000fea0003800000 */
.L_x_218:
        /* <DEDUP_REMOVED lines=11> */
.L_x_221:
[----:B------:R-:W-:Y:S05]  /*b920*/  BSYNC B1 ;  /* 0x0000000000017941 */ /* 0x000fea0003800000 */
.L_x_220:
        /* <DEDUP_REMOVED lines=11> */
.L_x_223:
[----:B------:R-:W-:Y:S05]  /*b9e0*/  BSYNC B1 ;  /* 0x0000000000017941 */ /* 0x000fea0003800000 */
.L_x_222:
        /* <DEDUP_REMOVED lines=12> */
.L_x_225:
[----:B------:R-:W-:Y:S05]  /*bab0*/  BSYNC B1 ;  /* 0x0000000000017941 */ /* 0x000fea0003800000 */
.L_x_224:
        /* <DEDUP_REMOVED lines=12> */
.L_x_227:
[----:B------:R-:W-:Y:S05]  /*bb80*/  BSYNC B1 ;  /* 0x0000000000017941 */ /* 0x000fea0003800000 */
.L_x_226:
        /* <DEDUP_REMOVED lines=11> */
.L_x_229:
[----:B------:R-:W-:Y:S05]  /*bc40*/  BSYNC B1 ;  /* 0x0000000000017941 */ /* 0x000fea0003800000 */
.L_x_228:
        /* <DEDUP_REMOVED lines=11> */
.L_x_231:
[----:B------:R-:W-:Y:S05]  /*bd00*/  BSYNC B1 ;  /* 0x0000000000017941 */ /* 0x000fea0003800000 */
.L_x_230:
        /* <DEDUP_REMOVED lines=11> */
.L_x_233:
[----:B------:R-:W-:Y:S05]  /*bdc0*/  BSYNC B1 ;  /* 0x0000000000017941 */ /* 0x000fea0003800000 */
.L_x_232:
        /* <DEDUP_REMOVED lines=11> */
.L_x_235:
[----:B------:R-:W-:Y:S05]  /*be80*/  BSYNC B1 ;  /* 0x0000000000017941 */ /* 0x000fea0003800000 */
.L_x_234:
        /* <DEDUP_REMOVED lines=11> */
.L_x_237:
[----:B------:R-:W-:Y:S05]  /*bf40*/  BSYNC B1 ;  /* 0x0000000000017941 */ /* 0x000fea0003800000 */
.L_x_236:
        /* <DEDUP_REMOVED lines=11> */
.L_x_239:
[----:B------:R-:W-:Y:S05]  /*c000*/  BSYNC B1 ;  /* 0x0000000000017941 */ /* 0x000fea0003800000 */
.L_x_238:
        /* <DEDUP_REMOVED lines=11> */
.L_x_241:
[----:B------:R-:W-:Y:S05]  /*c0c0*/  BSYNC B1 ;  /* 0x0000000000017941 */ /* 0x000fea0003800000 */
.L_x_240:
        /* <DEDUP_REMOVED lines=11> */
.L_x_243:
[----:B------:R-:W-:Y:S05]  /*c180*/  BSYNC B1 ;  /* 0x0000000000017941 */ /* 0x000fea0003800000 */
.L_x_242:
        /* <DEDUP_REMOVED lines=11> */
.L_x_245:
[----:B------:R-:W-:Y:S05]  /*c240*/  BSYNC B1 ;  /* 0x0000000000017941 */ /* 0x000fea0003800000 */
.L_x_244:
        /* <DEDUP_REMOVED lines=11> */
.L_x_247:
[----:B------:R-:W-:Y:S05]  /*c300*/  BSYNC B1 ;  /* 0x0000000000017941 */ /* 0x000fea0003800000 */
.L_x_246:
        /* <DEDUP_REMOVED lines=12> */
.L_x_249:
[----:B------:R-:W-:Y:S05]  /*c3d0*/  BSYNC B1 ;  /* 0x0000000000017941 */ /* 0x000fea0003800000 */
.L_x_248:
        /* <DEDUP_REMOVED lines=12> */
.L_x_251:
[----:B------:R-:W-:Y:S05]  /*c4a0*/  BSYNC B1 ;  /* 0x0000000000017941 */ /* 0x000fea0003800000 */
.L_x_250:
        /* <DEDUP_REMOVED lines=11> */
.L_x_253:
[----:B------:R-:W-:Y:S05]  /*c560*/  BSYNC B1 ;  /* 0x0000000000017941 */ /* 0x000fea0003800000 */
.L_x_252:
        /* <DEDUP_REMOVED lines=11> */
.L_x_255:
[----:B------:R-:W-:Y:S05]  /*c620*/  BSYNC B1 ;  /* 0x0000000000017941 */ /* 0x000fea0003800000 */
.L_x_254:
        /* <DEDUP_REMOVED lines=12> */
.L_x_257:
[----:B------:R-:W-:Y:S05]  /*c6f0*/  BSYNC B1 ;  /* 0x0000000000017941 */ /* 0x000fea0003800000 */
.L_x_256:
        /* <DEDUP_REMOVED lines=12> */
.L_x_259:
[----:B------:R-:W-:Y:S05]  /*c7c0*/  BSYNC B1 ;  /* 0x0000000000017941 */ /* 0x000fea0003800000 */
.L_x_258:
        /* <DEDUP_REMOVED lines=11> */
.L_x_261:
[----:B------:R-:W-:Y:S05]  /*c880*/  BSYNC B1 ;  /* 0x0000000000017941 */ /* 0x000fea0003800000 */
.L_x_260:
        /* <DEDUP_REMOVED lines=11> */
.L_x_263:
[----:B------:R-:W-:Y:S05]  /*c940*/  BSYNC B1 ;  /* 0x0000000000017941 */ /* 0x000fea0003800000 */
.L_x_262:
        /* <DEDUP_REMOVED lines=11> */
.L_x_265:
[----:B------:R-:W-:Y:S05]  /*ca00*/  BSYNC B1 ;  /* 0x0000000000017941 */ /* 0x000fea0003800000 */
.L_x_264:
        /* <DEDUP_REMOVED lines=11> */
.L_x_267:
[----:B------:R-:W-:Y:S05]  /*cac0*/  BSYNC B1 ;  /* 0x0000000000017941 */ /* 0x000fea0003800000 */
.L_x_266:
        /* <DEDUP_REMOVED lines=11> */
.L_x_269:
[----:B------:R-:W-:Y:S05]  /*cb80*/  BSYNC B1 ;  /* 0x0000000000017941 */ /* 0x000fea0003800000 */
.L_x_268:
        /* <DEDUP_REMOVED lines=11> */
.L_x_271:
[----:B------:R-:W-:Y:S05]  /*cc40*/  BSYNC B1 ;  /* 0x0000000000017941 */ /* 0x000fea0003800000 */
.L_x_270:
        /* <DEDUP_REMOVED lines=11> */
.L_x_273:
[----:B------:R-:W-:Y:S05]  /*cd00*/  BSYNC B1 ;  /* 0x0000000000017941 */ /* 0x000fea0003800000 */
.L_x_272:
        /* <DEDUP_REMOVED lines=11> */
.L_x_275:
[----:B------:R-:W-:Y:S05]  /*cdc0*/  BSYNC B1 ;  /* 0x0000000000017941 */ /* 0x000fea0003800000 */
.L_x_274:
        /* <DEDUP_REMOVED lines=11> */
.L_x_277:
[----:B------:R-:W-:Y:S05]  /*ce80*/  BSYNC B1 ;  /* 0x0000000000017941 */ /* 0x000fea0003800000 */
.L_x_276:
        /* <DEDUP_REMOVED lines=11> */
.L_x_279:
[----:B------:R-:W-:Y:S05]  /*cf40*/  BSYNC B1 ;  /* 0x0000000000017941 */ /* 0x000fea0003800000 */
.L_x_278:
        /* <DEDUP_REMOVED lines=12> */
.L_x_281:
[----:B------:R-:W-:Y:S05]  /*d010*/  BSYNC B1 ;  /* 0x0000000000017941 */ /* 0x000fea0003800000 */
.L_x_280:
        /* <DEDUP_REMOVED lines=12> */
.L_x_283:
[----:B------:R-:W-:Y:S05]  /*d0e0*/  BSYNC B1 ;  /* 0x0000000000017941 */ /* 0x000fea0003800000 */
.L_x_282:
        /* <DEDUP_REMOVED lines=11> */
.L_x_285:
[----:B------:R-:W-:Y:S05]  /*d1a0*/  BSYNC B1 ;  /* 0x0000000000017941 */ /* 0x000fea0003800000 */
.L_x_284:
        /* <DEDUP_REMOVED lines=11> */
.L_x_287:
[----:B------:R-:W-:Y:S05]  /*d260*/  BSYNC B1 ;  /* 0x0000000000017941 */ /* 0x000fea0003800000 */
.L_x_286:
        /* <DEDUP_REMOVED lines=12> */
.L_x_289:
[----:B------:R-:W-:Y:S05]  /*d330*/  BSYNC B1 ;  /* 0x0000000000017941 */ /* 0x000fea0003800000 */
.L_x_288:
        /* <DEDUP_REMOVED lines=12> */
.L_x_291:
[----:B------:R-:W-:Y:S05]  /*d400*/  BSYNC B1 ;  /* 0x0000000000017941 */ /* 0x000fea0003800000 */
.L_x_290:
        /* <DEDUP_REMOVED lines=11> */
.L_x_293:
[----:B------:R-:W-:Y:S05]  /*d4c0*/  BSYNC B1 ;  /* 0x0000000000017941 */ /* 0x000fea0003800000 */
.L_x_292:
        /* <DEDUP_REMOVED lines=11> */
.L_x_295:
[----:B------:R-:W-:Y:S05]  /*d580*/  BSYNC B1 ;  /* 0x0000000000017941 */ /* 0x000fea0003800000 */
.L_x_294:
        /* <DEDUP_REMOVED lines=11> */
.L_x_297:
[----:B------:R-:W-:Y:S05]  /*d640*/  BSYNC B1 ;  /* 0x0000000000017941 */ /* 0x000fea0003800000 */
.L_x_296:
        /* <DEDUP_REMOVED lines=11> */
.L_x_299:
[----:B------:R-:W-:Y:S05]  /*d700*/  BSYNC B1 ;  /* 0x0000000000017941 */ /* 0x000fea0003800000 */
.L_x_298:
        /* <DEDUP_REMOVED lines=11> */
.L_x_301:
[----:B------:R-:W-:Y:S05]  /*d7c0*/  BSYNC B1 ;  /* 0x0000000000017941 */ /* 0x000fea0003800000 */
.L_x_300:
        /* <DEDUP_REMOVED lines=11> */
.L_x_303:
[----:B------:R-:W-:Y:S05]  /*d880*/  BSYNC B1 ;  /* 0x0000000000017941 */ /* 0x000fea0003800000 */
.L_x_302:
        /* <DEDUP_REMOVED lines=11> */
.L_x_305:
[----:B------:R-:W-:Y:S05]  /*d940*/  BSYNC B1 ;  /* 0x0000000000017941 */ /* 0x000fea0003800000 */
.L_x_304:
        /* <DEDUP_REMOVED lines=11> */
.L_x_307:
[----:B------:R-:W-:Y:S05]  /*da00*/  BSYNC B1 ;  /* 0x0000000000017941 */ /* 0x000fea0003800000 */
.L_x_306:
        /* <DEDUP_REMOVED lines=11> */
.L_x_309:
[----:B------:R-:W-:Y:S05]  /*dac0*/  BSYNC B1 ;  /* 0x0000000000017941 */ /* 0x000fea0003800000 */
.L_x_308:
        /* <DEDUP_REMOVED lines=11> */
.L_x_311:
[----:B------:R-:W-:Y:S05]  /*db80*/  BSYNC B1 ;  /* 0x0000000000017941 */ /* 0x000fea0003800000 */
.L_x_310:
        /* <DEDUP_REMOVED lines=12> */
.L_x_313:
[----:B------:R-:W-:Y:S05]  /*dc50*/  BSYNC B1 ;  /* 0x0000000000017941 */ /* 0x000fea0003800000 */
.L_x_312:
        /* <DEDUP_REMOVED lines=12> */
.L_x_315:
[----:B------:R-:W-:Y:S05]  /*dd20*/  BSYNC B1 ;  /* 0x0000000000017941 */ /* 0x000fea0003800000 */
.L_x_314:
        /* <DEDUP_REMOVED lines=11> */
.L_x_317:
[----:B------:R-:W-:Y:S05]  /*dde0*/  BSYNC B1 ;  /* 0x0000000000017941 */ /* 0x000fea0003800000 */
.L_x_316:
        /* <DEDUP_REMOVED lines=11> */
.L_x_319:
[----:B------:R-:W-:Y:S05]  /*dea0*/  BSYNC B1 ;  /* 0x0000000000017941 */ /* 0x000fea0003800000 */
.L_x_318:
        /* <DEDUP_REMOVED lines=12> */
.L_x_321:
[----:B------:R-:W-:Y:S05]  /*df70*/  BSYNC B1 ;  /* 0x0000000000017941 */ /* 0x000fea0003800000 */
.L_x_320:
        /* <DEDUP_REMOVED lines=12> */
.L_x_323:
[----:B------:R-:W-:Y:S05]  /*e040*/  BSYNC B1 ;  /* 0x0000000000017941 */ /* 0x000fea0003800000 */
.L_x_322:
        /* <DEDUP_REMOVED lines=11> */
.L_x_325:
[----:B------:R-:W-:Y:S05]  /*e100*/  BSYNC B1 ;  /* 0x0000000000017941 */ /* 0x000fea0003800000 */
.L_x_324:
        /* <DEDUP_REMOVED lines=11> */
.L_x_327:
[----:B------:R-:W-:Y:S05]  /*e1c0*/  BSYNC B1 ;  /* 0x0000000000017941 */ /* 0x000fea0003800000 */
.L_x_326:
        /* <DEDUP_REMOVED lines=11> */
.L_x_329:
[----:B------:R-:W-:Y:S05]  /*e280*/  BSYNC B1 ;  /* 0x0000000000017941 */ /* 0x000fea0003800000 */
.L_x_328:
        /* <DEDUP_REMOVED lines=11> */
.L_x_331:
[----:B------:R-:W-:Y:S05]  /*e340*/  BSYNC B1 ;  /* 0x0000000000017941 */ /* 0x000fea0003800000 */
.L_x_330:
        /* <DEDUP_REMOVED lines=11> */
.L_x_333:
[----:B------:R-:W-:Y:S05]  /*e400*/  BSYNC B1 ;  /* 0x0000000000017941 */ /* 0x000fea0003800000 */
.L_x_332:
        /* <DEDUP_REMOVED lines=11> */
.L_x_335:
[----:B------:R-:W-:Y:S05]  /*e4c0*/  BSYNC B1 ;  /* 0x0000000000017941 */ /* 0x000fea0003800000 */
.L_x_334:
        /* <DEDUP_REMOVED lines=11> */
.L_x_337:
[----:B------:R-:W-:Y:S05]  /*e580*/  BSYNC B1 ;  /* 0x0000000000017941 */ /* 0x000fea0003800000 */
.L_x_336:
        /* <DEDUP_REMOVED lines=11> */
.L_x_339:
[----:B------:R-:W-:Y:S05]  /*e640*/  BSYNC B1 ;  /* 0x0000000000017941 */ /* 0x000fea0003800000 */
.L_x_338:
        /* <DEDUP_REMOVED lines=11> */
.L_x_341:
[----:B------:R-:W-:Y:S05]  /*e700*/  BSYNC B1 ;  /* 0x0000000000017941 */ /* 0x000fea0003800000 */
.L_x_340:
        /* <DEDUP_REMOVED lines=11> */
.L_x_343:
[----:B------:R-:W-:Y:S05]  /*e7c0*/  BSYNC B1 ;  /* 0x0000000000017941 */ /* 0x000fea0003800000 */
.L_x_342:
        /* <DEDUP_REMOVED lines=12> */
.L_x_345:
[----:B------:R-:W-:Y:S05]  /*e890*/  BSYNC B1 ;  /* 0x0000000000017941 */ /* 0x000fea0003800000 */
.L_x_344:
        /* <DEDUP_REMOVED lines=12> */
.L_x_347:
[----:B------:R-:W-:Y:S05]  /*e960*/  BSYNC B1 ;  /* 0x0000000000017941 */ /* 0x000fea0003800000 */
.L_x_346:
        /* <DEDUP_REMOVED lines=11> */
.L_x_349:
[----:B------:R-:W-:Y:S05]  /*ea20*/  BSYNC B1 ;  /* 0x0000000000017941 */ /* 0x000fea0003800000 */
.L_x_348:
        /* <DEDUP_REMOVED lines=11> */
.L_x_351:
[----:B------:R-:W-:Y:S05]  /*eae0*/  BSYNC B1 ;  /* 0x0000000000017941 */ /* 0x000fea0003800000 */
.L_x_350:
        /* <DEDUP_REMOVED lines=12> */
.L_x_353:
[----:B------:R-:W-:Y:S05]  /*ebb0*/  BSYNC B1 ;  /* 0x0000000000017941 */ /* 0x000fea0003800000 */
.L_x_352:
        /* <DEDUP_REMOVED lines=12> */
.L_x_355:
[----:B------:R-:W-:Y:S05]  /*ec80*/  BSYNC B1 ;  /* 0x0000000000017941 */ /* 0x000fea0003800000 */
.L_x_354:
        /* <DEDUP_REMOVED lines=11> */
.L_x_357:
[----:B------:R-:W-:Y:S05]  /*ed40*/  BSYNC B1 ;  /* 0x0000000000017941 */ /* 0x000fea0003800000 */
.L_x_356:
        /* <DEDUP_REMOVED lines=11> */
.L_x_359:
[----:B------:R-:W-:Y:S05]  /*ee00*/  BSYNC B1 ;  /* 0x0000000000017941 */ /* 0x000fea0003800000 */
.L_x_358:
        /* <DEDUP_REMOVED lines=11> */
.L_x_361:
[----:B------:R-:W-:Y:S05]  /*eec0*/  BSYNC B1 ;  /* 0x0000000000017941 */ /* 0x000fea0003800000 */
.L_x_360:
        /* <DEDUP_REMOVED lines=11> */
.L_x_363:
[----:B------:R-:W-:Y:S05]  /*ef80*/  BSYNC B1 ;  /* 0x0000000000017941 */ /* 0x000fea0003800000 */
.L_x_362:
        /* <DEDUP_REMOVED lines=11> */
.L_x_365:
[----:B------:R-:W-:Y:S05]  /*f040*/  BSYNC B1 ;  /* 0x0000000000017941 */ /* 0x000fea0003800000 */
.L_x_364:
        /* <DEDUP_REMOVED lines=11> */
.L_x_367:
[----:B------:R-:W-:Y:S05]  /*f100*/  BSYNC B1 ;  /* 0x0000000000017941 */ /* 0x000fea0003800000 */
.L_x_366:
        /* <DEDUP_REMOVED lines=11> */
.L_x_369:
[----:B------:R-:W-:Y:S05]  /*f1c0*/  BSYNC B1 ;  /* 0x0000000000017941 */ /* 0x000fea0003800000 */
.L_x_368:
        /* <DEDUP_REMOVED lines=11> */
.L_x_371:
[----:B------:R-:W-:Y:S05]  /*f280*/  BSYNC B1 ;  /* 0x0000000000017941 */ /* 0x000fea0003800000 */
.L_x_370:
        /* <DEDUP_REMOVED lines=11> */
.L_x_373:
[----:B------:R-:W-:Y:S05]  /*f340*/  BSYNC B1 ;  /* 0x0000000000017941 */ /* 0x000fea0003800000 */
.L_x_372:
        /* <DEDUP_REMOVED lines=11> */
.L_x_375:
[----:B------:R-:W-:Y:S05]  /*f400*/  BSYNC B1 ;  /* 0x0000000000017941 */ /* 0x000fea0003800000 */
.L_x_374:
        /* <DEDUP_REMOVED lines=12> */
.L_x_377:
[----:B------:R-:W-:Y:S05]  /*f4d0*/  BSYNC B1 ;  /* 0x0000000000017941 */ /* 0x000fea0003800000 */
.L_x_376:
        /* <DEDUP_REMOVED lines=12> */
.L_x_379:
[----:B------:R-:W-:Y:S05]  /*f5a0*/  BSYNC B1 ;  /* 0x0000000000017941 */ /* 0x000fea0003800000 */
.L_x_378:
        /* <DEDUP_REMOVED lines=11> */
.L_x_381:
[----:B------:R-:W-:Y:S05]  /*f660*/  BSYNC B1 ;  /* 0x0000000000017941 */ /* 0x000fea0003800000 */
.L_x_380:
        /* <DEDUP_REMOVED lines=11> */
.L_x_383:
[----:B------:R-:W-:Y:S05]  /*f720*/  BSYNC B1 ;  /* 0x0000000000017941 */ /* 0x000fea0003800000 */
.L_x_382:
        /* <DEDUP_REMOVED lines=12> */
.L_x_385:
[----:B------:R-:W-:Y:S05]  /*f7f0*/  BSYNC B1 ;  /* 0x0000000000017941 */ /* 0x000fea0003800000 */
.L_x_384:
        /* <DEDUP_REMOVED lines=12> */
.L_x_387:
[----:B------:R-:W-:Y:S05]  /*f8c0*/  BSYNC B1 ;  /* 0x0000000000017941 */ /* 0x000fea0003800000 */
.L_x_386:
        /* <DEDUP_REMOVED lines=11> */
.L_x_389:
[----:B------:R-:W-:Y:S05]  /*f980*/  BSYNC B1 ;  /* 0x0000000000017941 */ /* 0x000fea0003800000 */
.L_x_388:
        /* <DEDUP_REMOVED lines=11> */
.L_x_391:
[----:B------:R-:W-:Y:S05]  /*fa40*/  BSYNC B1 ;  /* 0x0000000000017941 */ /* 0x000fea0003800000 */
.L_x_390:
        /* <DEDUP_REMOVED lines=11> */
.L_x_393:
[----:B------:R-:W-:Y:S05]  /*fb00*/  BSYNC B1 ;  /* 0x0000000000017941 */ /* 0x000fea0003800000 */
.L_x_392:
        /* <DEDUP_REMOVED lines=11> */
.L_x_395:
[----:B------:R-:W-:Y:S05]  /*fbc0*/  BSYNC B1 ;  /* 0x0000000000017941 */ /* 0x000fea0003800000 */
.L_x_394:
        /* <DEDUP_REMOVED lines=11> */
.L_x_397:
[----:B------:R-:W-:Y:S05]  /*fc80*/  BSYNC B1 ;  /* 0x0000000000017941 */ /* 0x000fea0003800000 */
.L_x_396:
        /* <DEDUP_REMOVED lines=11> */
.L_x_399:
[----:B------:R-:W-:Y:S05]  /*fd40*/  BSYNC B1 ;  /* 0x0000000000017941 */ /* 0x000fea0003800000 */
.L_x_398:
        /* <DEDUP_REMOVED lines=11> */
.L_x_401:
[----:B------:R-:W-:Y:S05]  /*fe00*/  BSYNC B1 ;  /* 0x0000000000017941 */ /* 0x000fea0003800000 */
.L_x_400:
        /* <DEDUP_REMOVED lines=11> */
.L_x_403:
[----:B------:R-:W-:Y:S05]  /*fec0*/  BSYNC B1 ;  /* 0x0000000000017941 */ /* 0x000fea0003800000 */
.L_x_402:
        /* <DEDUP_REMOVED lines=11> */
.L_x_405:
[----:B------:R-:W-:Y:S05]  /*ff80*/  BSYNC B1 ;  /* 0x0000000000017941 */ /* 0x000fea0003800000 */
.L_x_404:
        /* <DEDUP_REMOVED lines=11> */
.L_x_407:
[----:B------:R-:W-:Y:S05]  /*10040*/  BSYNC B1 ;  /* 0x0000000000017941 */ /* 0x000fea0003800000 */
.L_x_406:
        /* <DEDUP_REMOVED lines=12> */
.L_x_409:
[----:B------:R-:W-:Y:S05]  /*10110*/  BSYNC B1 ;  /* 0x0000000000017941 */ /* 0x000fea0003800000 */
.L_x_408:
        /* <DEDUP_REMOVED lines=12> */
.L_x_411:
[----:B------:R-:W-:Y:S05]  /*101e0*/  BSYNC B1 ;  /* 0x0000000000017941 */ /* 0x000fea0003800000 */
.L_x_410:
        /* <DEDUP_REMOVED lines=11> */
.L_x_413:
[----:B------:R-:W-:Y:S05]  /*102a0*/  BSYNC B1 ;  /* 0x0000000000017941 */ /* 0x000fea0003800000 */
.L_x_412:
        /* <DEDUP_REMOVED lines=11> */
.L_x_415:
[----:B------:R-:W-:Y:S05]  /*10360*/  BSYNC B1 ;  /* 0x0000000000017941 */ /* 0x000fea0003800000 */
.L_x_414:
        /* <DEDUP_REMOVED lines=12> */
.L_x_417:
[----:B------:R-:W-:Y:S05]  /*10430*/  BSYNC B1 ;  /* 0x0000000000017941 */ /* 0x000fea0003800000 */
.L_x_416:
        /* <DEDUP_REMOVED lines=12> */
.L_x_419:
[----:B------:R-:W-:Y:S05]  /*10500*/  BSYNC B1 ;  /* 0x0000000000017941 */ /* 0x000fea0003800000 */
.L_x_418:
        /* <DEDUP_REMOVED lines=11> */
.L_x_421:
[----:B------:R-:W-:Y:S05]  /*105c0*/  BSYNC B1 ;  /* 0x0000000000017941 */ /* 0x000fea0003800000 */
.L_x_420:
        /* <DEDUP_REMOVED lines=11> */
.L_x_423:
[----:B------:R-:W-:Y:S05]  /*10680*/  BSYNC B1 ;  /* 0x0000000000017941 */ /* 0x000fea0003800000 */
.L_x_422:
        /* <DEDUP_REMOVED lines=11> */
.L_x_425:
[----:B------:R-:W-:Y:S05]  /*10740*/  BSYNC B1 ;  /* 0x0000000000017941 */ /* 0x000fea0003800000 */
.L_x_424:
        /* <DEDUP_REMOVED lines=11> */
.L_x_427:
[----:B------:R-:W-:Y:S05]  /*10800*/  BSYNC B1 ;  /* 0x0000000000017941 */ /* 0x000fea0003800000 */
.L_x_426:
        /* <DEDUP_REMOVED lines=11> */
.L_x_429:
[----:B------:R-:W-:Y:S05]  /*108c0*/  BSYNC B1 ;  /* 0x0000000000017941 */ /* 0x000fea0003800000 */
.L_x_428:
        /* <DEDUP_REMOVED lines=11> */
.L_x_431:
[----:B------:R-:W-:Y:S05]  /*10980*/  BSYNC B1 ;  /* 0x0000000000017941 */ /* 0x000fea0003800000 */
.L_x_430:
        /* <DEDUP_REMOVED lines=11> */
.L_x_433:
[----:B------:R-:W-:Y:S05]  /*10a40*/  BSYNC B1 ;  /* 0x0000000000017941 */ /* 0x000fea0003800000 */
.L_x_432:
        /* <DEDUP_REMOVED lines=11> */
.L_x_435:
[----:B------:R-:W-:Y:S05]  /*10b00*/  BSYNC B1 ;  /* 0x0000000000017941 */ /* 0x000fea0003800000 */
.L_x_434:
        /* <DEDUP_REMOVED lines=11> */
.L_x_437:
[----:B------:R-:W-:Y:S05]  /*10bc0*/  BSYNC B1 ;  /* 0x0000000000017941 */ /* 0x000fea0003800000 */
.L_x_436:
        /* <DEDUP_REMOVED lines=11> */
.L_x_439:
[----:B------:R-:W-:Y:S05]  /*10c80*/  BSYNC B1 ;  /* 0x0000000000017941 */ /* 0x000fea0003800000 */
.L_x_438:
        /* <DEDUP_REMOVED lines=12> */
.L_x_441:
[----:B------:R-:W-:Y:S05]  /*10d50*/  BSYNC B1 ;  /* 0x0000000000017941 */ /* 0x000fea0003800000 */
.L_x_440:
        /* <DEDUP_REMOVED lines=12> */
.L_x_443:
[----:B------:R-:W-:Y:S05]  /*10e20*/  BSYNC B1 ;  /* 0x0000000000017941 */ /* 0x000fea0003800000 */
.L_x_442:
        /* <DEDUP_REMOVED lines=11> */
.L_x_445:
[----:B------:R-:W-:Y:S05]  /*10ee0*/  BSYNC B1 ;  /* 0x0000000000017941 */ /* 0x000fea0003800000 */
.L_x_444:
        /* <DEDUP_REMOVED lines=11> */
.L_x_447:
[----:B------:R-:W-:Y:S05]  /*10fa0*/  BSYNC B1 ;  /* 0x0000000000017941 */ /* 0x000fea0003800000 */
.L_x_446:
        /* <DEDUP_REMOVED lines=12> */
.L_x_449:
[----:B------:R-:W-:Y:S05]  /*11070*/  BSYNC B1 ;  /* 0x0000000000017941 */ /* 0x000fea0003800000 */
.L_x_448:
        /* <DEDUP_REMOVED lines=12> */
.L_x_451:
[----:B------:R-:W-:Y:S05]  /*11140*/  BSYNC B1 ;  /* 0x0000000000017941 */ /* 0x000fea0003800000 */
.L_x_450:
        /* <DEDUP_REMOVED lines=11> */
.L_x_453:
[----:B------:R-:W-:Y:S05]  /*11200*/  BSYNC B1 ;  /* 0x0000000000017941 */ /* 0x000fea0003800000 */
.L_x_452:
        /* <DEDUP_REMOVED lines=11> */
.L_x_455:
[----:B------:R-:W-:Y:S05]  /*112c0*/  BSYNC B1 ;  /* 0x0000000000017941 */ /* 0x000fea0003800000 */
.L_x_454:
        /* <DEDUP_REMOVED lines=11> */
.L_x_457:
[----:B------:R-:W-:Y:S05]  /*11380*/  BSYNC B1 ;  /* 0x0000000000017941 */ /* 0x000fea0003800000 */
.L_x_456:
        /* <DEDUP_REMOVED lines=11> */
.L_x_459:
[----:B------:R-:W-:Y:S05]  /*11440*/  BSYNC B1 ;  /* 0x0000000000017941 */ /* 0x000fea0003800000 */
.L_x_458:
        /* <DEDUP_REMOVED lines=11> */
.L_x_461:
[----:B------:R-:W-:Y:S05]  /*11500*/  BSYNC B1 ;  /* 0x0000000000017941 */ /* 0x000fea0003800000 */
.L_x_460:
        /* <DEDUP_REMOVED lines=11> */
.L_x_463:
[----:B------:R-:W-:Y:S05]  /*115c0*/  BSYNC B1 ;  /* 0x0000000000017941 */ /* 0x000fea0003800000 */
.L_x_462:
        /* <DEDUP_REMOVED lines=11> */
.L_x_465:
[----:B------:R-:W-:Y:S05]  /*11680*/  BSYNC B1 ;  /* 0x0000000000017941 */ /* 0x000fea0003800000 */
.L_x_464:
        /* <DEDUP_REMOVED lines=11> */
.L_x_467:
[----:B------:R-:W-:Y:S05]  /*11740*/  BSYNC B1 ;  /* 0x0000000000017941 */ /* 0x000fea0003800000 */
.L_x_466:
        /* <DEDUP_REMOVED lines=11> */
.L_x_469:
[----:B------:R-:W-:Y:S05]  /*11800*/  BSYNC B1 ;  /* 0x0000000000017941 */ /* 0x000fea0003800000 */
.L_x_468:
        /* <DEDUP_REMOVED lines=11> */
.L_x_471:
[----:B------:R-:W-:Y:S05]  /*118c0*/  BSYNC B1 ;  /* 0x0000000000017941 */ /* 0x000fea0003800000 */
.L_x_470:
        /* <DEDUP_REMOVED lines=12> */
.L_x_473:
[----:B------:R-:W-:Y:S05]  /*11990*/  BSYNC B1 ;  /* 0x0000000000017941 */ /* 0x000fea0003800000 */
.L_x_472:
        /* <DEDUP_REMOVED lines=12> */
.L_x_475:
[----:B------:R-:W-:Y:S05]  /*11a60*/  BSYNC B1 ;  /* 0x0000000000017941 */ /* 0x000fea0003800000 */
.L_x_474:
        /* <DEDUP_REMOVED lines=11> */
.L_x_477:
[----:B------:R-:W-:Y:S05]  /*11b20*/  BSYNC B1 ;  /* 0x0000000000017941 */ /* 0x000fea0003800000 */
.L_x_476:
        /* <DEDUP_REMOVED lines=11> */
.L_x_479:
[----:B------:R-:W-:Y:S05]  /*11be0*/  BSYNC B1 ;  /* 0x0000000000017941 */ /* 0x000fea0003800000 */
.L_x_478:
        /* <DEDUP_REMOVED lines=12> */
.L_x_481:
[----:B------:R-:W-:Y:S05]  /*11cb0*/  BSYNC B1 ;  /* 0x0000000000017941 */ /* 0x000fea0003800000 */
.L_x_480:
        /* <DEDUP_REMOVED lines=12> */
.L_x_483:
[----:B------:R-:W-:Y:S05]  /*11d80*/  BSYNC B1 ;  /* 0x0000000000017941 */ /* 0x000fea0003800000 */
.L_x_482:
[----:B-----5:R-:W-:Y:S01]  /*11d90*/  HADD2.F32 R3, -RZ, R17.H0_H0 ;  /* 0x20000011ff037230 */ /* 0x020fe20000004100 */
[----:B------:R-:W-:Y:S01]  /*11da0*/  ISETP.GT.AND P5, PT, R0, 0x8, P1 ;  /* 0x000000080000780c */ /* 0x000fe20000fa4270 */
[----:B------:R-:W-:Y:S01]  /*11db0*/  ULDC.64 UR4, c[0x0][0x208] ;  /* 0x0000820000047ab9 */ /* 0x000fe20000000a00 */
[----:B------:R-:W-:Y:S02]  /*11dc0*/  BSSY B1, `(.L_x_484) ;  /* 0x0000008000017945 */ /* 0x000fe40003800000 */
[----:B0-2---:R-:W-:-:S04]  /*11dd0*/  FMUL R18, R3, R16 ;  /* 0x0000001003127220 */ /* 0x005fc80000400000 */
[----:B------:R-:W-:-:S05]  /*11de0*/  FFMA R18, R37, R2, R18 ;  /* 0x0000000225127223 */ /* 0x000fca0000000012 */
[----:B------:R-:W-:-:S05]  /*11df0*/  F2FP.F16.F32.PACK_AB R18, RZ, R18 ;  /* 0x00000012ff12723e */ /* 0x000fca00000000ff */
[----:B------:R0:W-:Y:S01]  /*11e00*/  @P4 STG.E.U16 desc[UR4][R4.64+0x1d2], R18 ;  /* 0x0001d21204004986 */ /* 0x0001e2000c101504 */
[----:B------:R-:W-:Y:S05]  /*11e10*/  @!P5 BRA `(.L_x_485) ;  /* 0x000000000008d947 */ /* 0x000fea0003800000 */
[----:B------:R-:W-:Y:S02]  /*11e20*/  ULDC.64 UR4, c[0x0][0x208] ;  /* 0x0000820000047ab9 */ /* 0x000fe40000000a00 */
[----:B------:R2:W5:Y:S03]  /*11e30*/  LDG.E.LTC128B.U16 R17, desc[UR4][R12.64+0x1d0] ;  /* 0x0001d0040c117981 */ /* 0x000566000c1e1520 */
.L_x_485:
[----:B------:R-:W-:Y:S05]  /*11e40*/  BSYNC B1 ;  /* 0x0000000000017941 */ /* 0x000fea0003800000 */
.L_x_484:
        /* <DEDUP_REMOVED lines=11> */
.L_x_487:
[----:B------:R-:W-:Y:S05]  /*11f00*/  BSYNC B1 ;  /* 0x0000000000017941 */ /* 0x000fea0003800000 */
.L_x_486:
        /* <DEDUP_REMOVED lines=11> */
.L_x_489:
[----:B------:R-:W-:Y:S05]  /*11fc0*/  BSYNC B1 ;  /* 0x0000000000017941 */ /* 0x000fea0003800000 */
.L_x_488:
        /* <DEDUP_REMOVED lines=11> */
.L_x_491:
[----:B------:R-:W-:Y:S05]  /*12080*/  BSYNC B1 ;  /* 0x0000000000017941 */ /* 0x000fea0003800000 */
.L_x_490:
        /* <DEDUP_REMOVED lines=11> */
.L_x_493:
[----:B------:R-:W-:Y:S05]  /*12140*/  BSYNC B1 ;  /* 0x0000000000017941 */ /* 0x000fea0003800000 */
.L_x_492:
        /* <DEDUP_REMOVED lines=11> */
.L_x_495:
[----:B------:R-:W-:Y:S05]  /*12200*/  BSYNC B1 ;  /* 0x0000000000017941 */ /* 0x000fea0003800000 */
.L_x_494:
        /* <DEDUP_REMOVED lines=11> */
.L_x_497:
[----:B------:R-:W-:Y:S05]  /*122c0*/  BSYNC B1 ;  /* 0x0000000000017941 */ /* 0x000fea0003800000 */
.L_x_496:
        /* <DEDUP_REMOVED lines=11> */
.L_x_499:
[----:B------:R-:W-:Y:S05]  /*12380*/  BSYNC B1 ;  /* 0x0000000000017941 */ /* 0x000fea0003800000 */
.L_x_498:
        /* <DEDUP_REMOVED lines=11> */
.L_x_501:
[----:B------:R-:W-:Y:S05]  /*12440*/  BSYNC B1 ;  /* 0x0000000000017941 */ /* 0x000fea0003800000 */
.L_x_500:
        /* <DEDUP_REMOVED lines=11> */
.L_x_503:
[----:B------:R-:W-:Y:S05]  /*12500*/  BSYNC B1 ;  /* 0x0000000000017941 */ /* 0x000fea0003800000 */
.L_x_502:
[----:B------:R-:W-:Y:S05]  /*12510*/  @!P0 BRA `(.L_x_504) ;  /* 0x0000004000ec8947 */ /* 0x000fea0003800000 */
[----:B-----5:R-:W-:Y:S01]  /*12520*/  HADD2.F32 R17, -RZ, R17.H0_H0 ;  /* 0x20000011ff117230 */ /* 0x020fe20000004100 */
[----:B------:R-:W-:-:S04]  /*12530*/  ULDC.64 UR4, c[0x0][0x208] ;  /* 0x0000820000047ab9 */ /* 0x000fc80000000a00 */
[----:B------:R-:W-:-:S04]  /*12540*/  FMUL R0, R17, R16 ;  /* 0x0000001011007220 */ /* 0x000fc80000400000 */
[----:B------:R-:W-:-:S05]  /*12550*/  FFMA R0, R31, R2, R0 ;  /* 0x000000021f007223 */ /* 0x000fca0000000000 */
[----:B------:R-:W-:-:S05]  /*12560*/  F2FP.F16.F32.PACK_AB R0, RZ, R0 ;  /* 0x00000000ff00723e */ /* 0x000fca00000000ff */
[----:B------:R0:W-:Y:S01]  /*12570*/  STG.E.U16 desc[UR4][R20.64+0x1d2], R0 ;  /* 0x0001d20014007986 */ /* 0x0001e2000c101504 */
[----:B------:R-:W-:Y:S05]  /*12580*/  BRA `(.L_x_504) ;  /* 0x0000004000d07947 */ /* 0x000fea0003800000 */
.L_x_29:
[----:B------:R-:W2:Y:S01]  /*12590*/  LDL.LU R7, [R1+0x64] ;  /* 0x0000640001077983 */ /* 0x000ea20000300800 */
[----:B------:R-:W-:-:S03]  /*125a0*/  ULDC.64 UR4, c[0x0][0x5c0] ;  /* 0x0001700000047ab9 */ /* 0x000fc60000000a00 */
[----:B------:R-:W3:Y:S04]  /*125b0*/  LDL.LU R10, [R1+0x68] ;  /* 0x00006800010a7983 */ /* 0x000ee80000300800 */
[----:B------:R-:W4:Y:S04]  /*125c0*/  LDL.LU R6, [R1+0x60] ;  /* 0x0000600001067983 */ /* 0x000f280000300800 */
[----:B------:R-:W5:Y:S04]  /*125d0*/  LDL.LU R19, [R1+0x6c] ;  /* 0x00006c0001137983 */ /* 0x000f680000300800 */
[----:B------:R-:W5:Y:S04]  /*125e0*/  LDL.LU R17, [R1+0x70] ;  /* 0x0000700001117983 */ /* 0x000f680000300800 */
[----:B------:R-:W5:Y:S04]  /*125f0*/  LDL.LU R15, [R1+0x74] ;  /* 0x00007400010f7983 */ /* 0x000f680000300800 */
[----:B------:R-:W5:Y:S04]  /*12600*/  LDL.LU R14, [R1+0x78] ;  /* 0x00007800010e7983 */ /* 0x000f680000300800 */
[----:B------:R-:W5:Y:S04]  /*12610*/  LDL.LU R13, [R1+0x7c] ;  /* 0x00007c00010d7983 */ /* 0x000f680000300800 */
[----:B------:R-:W5:Y:S01]  /*12620*/  LDL.LU R21, [R1+0x40] ;  /* 0x0000400001157983 */ /* 0x000f620000300800 */
[----:B-1----:R-:W-:-:S03]  /*12630*/  LEA R4, P2, R8, UR4, 0x1 ;  /* 0x0000000408047c11 */ /* 0x002fc6000f8408ff */
[----:B------:R-:W5:Y:S01]  /*12640*/  LDL.LU R20, [R1+0x44] ;  /* 0x0000440001147983 */ /* 0x000f620000300800 */
[----:B------:R-:W-:-:S03]  /*12650*/  LEA.HI.X R5, R8, UR5, R18, 0x1, P2 ;  /* 0x0000000508057c11 */ /* 0x000fc600090f0c12 */
[----:B------:R-:W5:Y:S01]  /*12660*/  LDL.LU R11, [R1+0x48] ;  /* 0x00004800010b7983 */ /* 0x000f620000300800 */
[----:B------:R-:W-:Y:S01]  /*12670*/  ISETP.GT.AND P2, PT, R3, 0x1, PT ;  /* 0x000000010300780c */ /* 0x000fe20003f44270 */
[----:B------:R-:W-:Y:S01]  /*12680*/  ULDC.64 UR14, c[0x0][0x208] ;  /* 0x00008200000e7ab9 */ /* 0x000fe20000000a00 */
[----:B------:R-:W-:Y:S01]  /*12690*/  USHF.L.U32 UR5, UR8, 0x4, URZ ;  /* 0x0000000408057899 */ /* 0x000fe2000800063f */
[----:B------:R-:W-:Y:S01]  /*126a0*/  ISETP.GT.AND P3, PT, R0, 0x8, P0 ;  /* 0x000000080000780c */ /* 0x000fe20000764270 */
[----:B------:R-:W-:Y:S01]  /*126b0*/  USHF.L.U64.HI UR4, UR8, 0x4, UR9 ;  /* 0x0000000408047899 */ /* 0x000fe20008010209 */
[-C--:B--2---:R-:W-:Y:S01]  /*126c0*/  FMUL R7, R7, R2.reuse ;  /* 0x0000000207077220 */ /* 0x084fe20000400000 */
[----:B---3--:R-:W-:-:S04]  /*126d0*/  FMUL R10, R10, R2 ;  /* 0x000000020a0a7220 */ /* 0x008fc80000400000 */
[----:B------:R-:W-:Y:S01]  /*126e0*/  F2FP.F16.F32.PACK_AB R7, RZ, R7 ;  /* 0x00000007ff07723e */ /* 0x000fe200000000ff */
[----:B----4-:R-:W-:Y:S01]  /*126f0*/  FMUL R6, R6, R2 ;  /* 0x0000000206067220 */ /* 0x010fe20000400000 */
[----:B------:R-:W-:Y:S01]  /*12700*/  F2FP.F16.F32.PACK_AB R10, RZ, R10 ;  /* 0x0000000aff0a723e */ /* 0x000fe200000000ff */
[----:B-----5:R-:W-:-:S03]  /*12710*/  FMUL R8, R19, R2 ;  /* 0x0000000213087220 */ /* 0x020fc60000400000 */
[----:B------:R-:W-:Y:S01]  /*12720*/  F2FP.F16.F32.PACK_AB R6, RZ, R6 ;  /* 0x00000006ff06723e */ /* 0x000fe200000000ff */
[----:B------:R-:W2:Y:S03]  /*12730*/  LDL.LU R19, [R1+0x4c] ;  /* 0x00004c0001137983 */ /* 0x000ea60000300800 */
[----:B------:R-:W-:Y:S02]  /*12740*/  PRMT R9, R6, 0x7610, R9 ;  /* 0x0000761006097816 */ /* 0x000fe40000000009 */
[----:B------:R-:W-:-:S03]  /*12750*/  F2FP.F16.F32.PACK_AB R6, RZ, R8 ;  /* 0x00000008ff06723e */ /* 0x000fc600000000ff */
[----:B------:R1:W-:Y:S01]  /*12760*/  @P1 STG.E.U16 desc[UR14][R4.64], R9 ;  /* 0x0000000904001986 */ /* 0x0003e2000c10150e */
[----:B------:R-:W-:-:S13]  /*12770*/  ISETP.GT.AND P1, PT, R0, RZ, P2 ;  /* 0x000000ff0000720c */ /* 0x000fda0001724270 */
[----:B------:R3:W-:Y:S01]  /*12780*/  @P1 STG.E.U16 desc[UR14][R4.64+0x2], R7 ;  /* 0x0000020704001986 */ /* 0x0007e2000c10150e */
[----:B------:R-:W-:-:S04]  /*12790*/  IADD3 R8, P1, R4, UR5, RZ ;  /* 0x0000000504087c10 */ /* 0x000fc8000ff3e0ff */
[----:B-1----:R-:W-:Y:S02]  /*127a0*/  IADD3.X R9, R5, UR4, RZ, P1, !PT ;  /* 0x0000000405097c10 */ /* 0x002fe40008ffe4ff */
[----:B------:R-:W-:-:S03]  /*127b0*/  ISETP.GT.AND P1, PT, R0, 0x8, P2 ;  /* 0x000000080000780c */ /* 0x000fc60001724270 */
[----:B------:R-:W-:Y:S01]  /*127c0*/  @P3 STG.E.U16 desc[UR14][R8.64], R10 ;  /* 0x0000000a08003986 */ /* 0x000fe2000c10150e */
[----:B------:R-:W-:Y:S01]  /*127d0*/  ISETP.GT.AND P3, PT, R3, 0x8, PT ;  /* 0x000000080300780c */ /* 0x000fe20003f64270 */
[----:B---3--:R-:W-:Y:S02]  /*127e0*/  FMUL R7, R17, R2 ;  /* 0x0000000211077220 */ /* 0x008fe40000400000 */
[----:B------:R-:W3:Y:S01]  /*127f0*/  LDL.LU R17, [R1+0x50] ;  /* 0x0000500001117983 */ /* 0x000ee20000300800 */
[----:B------:R-:W-:Y:S02]  /*12800*/  ISETP.GT.AND P4, PT, R0, RZ, P3 ;  /* 0x000000ff0000720c */ /* 0x000fe40001f84270 */
[----:B------:R-:W-:-:S03]  /*12810*/  F2FP.F16.F32.PACK_AB R7, RZ, R7 ;  /* 0x00000007ff07723e */ /* 0x000fc600000000ff */
[----:B------:R1:W-:Y:S01]  /*12820*/  @P1 STG.E.U16 desc[UR14][R8.64+0x2], R6 ;  /* 0x0000020608001986 */ /* 0x0003e2000c10150e */
[----:B------:R-:W-:-:S04]  /*12830*/  ISETP.GT.AND P1, PT, R3, 0x9, PT ;  /* 0x000000090300780c */ /* 0x000fc80003f24270 */
[----:B------:R-:W-:-:S03]  /*12840*/  ISETP.GT.AND P5, PT, R0, RZ, P1 ;  /* 0x000000ff0000720c */ /* 0x000fc60000fa4270 */
[----:B------:R4:W-:Y:S01]  /*12850*/  @P4 STG.E.U16 desc[UR14][R4.64+0x10], R7 ;  /* 0x0000100704004986 */ /* 0x0009e2000c10150e */
[----:B-1----:R-:W-:-:S03]  /*12860*/  FMUL R6, R15, R2 ;  /* 0x000000020f067220 */ /* 0x002fc60000400000 */
[----:B------:R-:W5:Y:S02]  /*12870*/  LDL.LU R15, [R1+0x54] ;  /* 0x00005400010f7983 */ /* 0x000f640000300800 */
[----:B------:R-:W-:Y:S01]  /*12880*/  F2FP.F16.F32.PACK_AB R6, RZ, R6 ;  /* 0x00000006ff06723e */ /* 0x000fe200000000ff */
[-C--:B----4-:R-:W-:Y:S02]  /*12890*/  FMUL R7, R14, R2.reuse ;  /* 0x000000020e077220 */ /* 0x090fe40000400000 */
[----:B------:R-:W4:Y:S04]  /*128a0*/  LDL.LU R14, [R1+0x58] ;  /* 0x00005800010e7983 */ /* 0x000f280000300800 */
[----:B------:R1:W-:Y:S02]  /*128b0*/  @P5 STG.E.U16 desc[UR14][R4.64+0x12], R6 ;  /* 0x0000120604005986 */ /* 0x0003e4000c10150e */
[----:B-1----:R-:W-:-:S02]  /*128c0*/  FMUL R6, R13, R2 ;  /* 0x000000020d067220 */ /* 0x002fc40000400000 */
[----:B------:R-:W4:Y:S01]  /*128d0*/  LDL.LU R13, [R1+0x5c] ;  /* 0x00005c00010d7983 */ /* 0x000f220000300800 */
[C---:B------:R-:W-:Y:S02]  /*128e0*/  ISETP.GT.AND P4, PT, R0.reuse, 0x8, P3 ;  /* 0x000000080000780c */ /* 0x040fe40001f84270 */
[----:B------:R-:W-:Y:S02]  /*128f0*/  ISETP.GT.AND P5, PT, R0, 0x8, P1 ;  /* 0x000000080000780c */ /* 0x000fe40000fa4270 */
[----:B------:R-:W-:Y:S02]  /*12900*/  F2FP.F16.F32.PACK_AB R7, RZ, R7 ;  /* 0x00000007ff07723e */ /* 0x000fe400000000ff */
[----:B------:R-:W-:Y:S01]  /*12910*/  F2FP.F16.F32.PACK_AB R6, RZ, R6 ;  /* 0x00000006ff06723e */ /* 0x000fe200000000ff */
[----:B------:R-:W-:Y:S01]  /*12920*/  UIMAD UR7, UR9, 0xf0, URZ ;  /* 0x000000f0090778a4 */ /* 0x000fe2000f8e023f */
[----:B------:R-:W-:-:S05]  /*12930*/  FMUL R10, R21, R2 ;  /* 0x00000002150a7220 */ /* 0x000fca0000400000 */
[----:B------:R-:W-:Y:S01]  /*12940*/  @P4 STG.E.U16 desc[UR14][R8.64+0x10], R7 ;  /* 0x0000100708004986 */ /* 0x000fe2000c10150e */
[----:B------:R-:W-:-:S03]  /*12950*/  ISETP.GT.AND P4, PT, R0, 0x80, P0 ;  /* 0x000000800000780c */ /* 0x000fc60000784270 */
[----:B------:R1:W-:Y:S01]  /*12960*/  @P5 STG.E.U16 desc[UR14][R8.64+0x12], R6 ;  /* 0x0000120608005986 */ /* 0x0003e2000c10150e */
[----:B------:R-:W-:Y:S01]  /*12970*/  F2FP.F16.F32.PACK_AB R10, RZ, R10 ;  /* 0x0000000aff0a723e */ /* 0x000fe200000000ff */
[----:B-1----:R-:W-:-:S04]  /*12980*/  IMAD.U32 R6, RZ, RZ, UR8 ;  /* 0x00000008ff067e24 */ /* 0x002fc8000f8e00ff */
[----:B------:R-:W-:-:S04]  /*12990*/  IMAD.WIDE.U32 R6, R6, 0xf0, R8 ;  /* 0x000000f006067825 */ /* 0x000fc800078e0008 */
[----:B------:R-:W-:-:S05]  /*129a0*/  VIADD R7, R7, UR7 ;  /* 0x0000000707077c36 */ /* 0x000fca0008000000 */
[----:B------:R1:W-:Y:S01]  /*129b0*/  @P4 STG.E.U16 desc[UR14][R6.64], R10 ;  /* 0x0000000a06004986 */ /* 0x0003e2000c10150e */
[C---:B------:R-:W-:Y:S01]  /*129c0*/  ISETP.GT.AND P4, PT, R0.reuse, 0x80, P2 ;  /* 0x000000800000780c */ /* 0x040fe20001784270 */
[-C--:B------:R-:W-:Y:S01]  /*129d0*/  FMUL R11, R11, R2.reuse ;  /* 0x000000020b0b7220 */ /* 0x080fe20000400000 */
[----:B------:R-:W-:Y:S01]  /*129e0*/  ISETP.GT.AND P0, PT, R0, 0x88, P0 ;  /* 0x000000880000780c */ /* 0x000fe20000704270 */
[----:B-1----:R-:W-:-:S05]  /*129f0*/  FMUL R10, R20, R2 ;  /* 0x00000002140a7220 */ /* 0x002fca0000400000 */
[----:B------:R-:W-:Y:S02]  /*12a00*/  F2FP.F16.F32.PACK_AB R10, RZ, R10 ;  /* 0x0000000aff0a723e */ /* 0x000fe400000000ff */
[----:B------:R-:W-:-:S03]  /*12a10*/  F2FP.F16.F32.PACK_AB R11, RZ, R11 ;  /* 0x0000000bff0b723e */ /* 0x000fc600000000ff */
[----:B------:R1:W-:Y:S01]  /*12a20*/  @P4 STG.E.U16 desc[UR14][R6.64+0x2], R10 ;  /* 0x0000020a06004986 */ /* 0x0003e2000c10150e */
[----:B------:R-:W-:Y:S02]  /*12a30*/  PRMT R12, R11, 0x7610, R12 ;  /* 0x000076100b0c7816 */ /* 0x000fe4000000000c */
[----:B------:R-:W-:Y:S02]  /*12a40*/  ISETP.GT.AND P2, PT, R0, 0x88, P2 ;  /* 0x000000880000780c */ /* 0x000fe40001744270 */
[----:B-1----:R-:W-:-:S04]  /*12a50*/  IADD3 R10, P4, R6, UR5, RZ ;  /* 0x00000005060a7c10 */ /* 0x002fc8000ff9e0ff */
[----:B------:R-:W-:-:S05]  /*12a60*/  IADD3.X R11, R7, UR4, RZ, P4, !PT ;  /* 0x00000004070b7c10 */ /* 0x000fca000a7fe4ff */
[----:B------:R2:W-:Y:S01]  /*12a70*/  @P0 STG.E.U16 desc[UR14][R10.64], R12 ;  /* 0x0000000c0a000986 */ /* 0x0005e2000c10150e */
[C---:B------:R-:W-:Y:S02]  /*12a80*/  ISETP.GT.AND P0, PT, R0.reuse, 0x80, P3 ;  /* 0x000000800000780c */ /* 0x040fe40001f04270 */
[----:B------:R-:W-:Y:S01]  /*12a90*/  ISETP.GT.AND P3, PT, R0, 0x88, P3 ;  /* 0x000000880000780c */ /* 0x000fe20001f64270 */
[----:B--2---:R-:W-:-:S05]  /*12aa0*/  FMUL R12, R19, R2 ;  /* 0x00000002130c7220 */ /* 0x004fca0000400000 */
[----:B------:R-:W-:-:S05]  /*12ab0*/  F2FP.F16.F32.PACK_AB R12, RZ, R12 ;  /* 0x0000000cff0c723e */ /* 0x000fca00000000ff */
[----:B------:R3:W-:Y:S02]  /*12ac0*/  @P2 STG.E.U16 desc[UR14][R10.64+0x2], R12 ;  /* 0x0000020c0a002986 */ /* 0x0007e4000c10150e */
[----:B---3--:R-:W-:-:S05]  /*12ad0*/  FMUL R12, R17, R2 ;  /* 0x00000002110c7220 */ /* 0x008fca0000400000 */
[----:B------:R-:W-:-:S05]  /*12ae0*/  F2FP.F16.F32.PACK_AB R12, RZ, R12 ;  /* 0x0000000cff0c723e */ /* 0x000fca00000000ff */
[----:B------:R5:W-:Y:S01]  /*12af0*/  @P0 STG.E.U16 desc[UR14][R6.64+0x10], R12 ;  /* 0x0000100c06000986 */ /* 0x000be2000c10150e */
[----:B------:R-:W-:Y:S01]  /*12b00*/  ISETP.GT.AND P0, PT, R0, 0x80, P1 ;  /* 0x000000800000780c */ /* 0x000fe20000f04270 */
[----:B-----5:R-:W-:-:S05]  /*12b10*/  FMUL R12, R15, R2 ;  /* 0x000000020f0c7220 */ /* 0x020fca0000400000 */
[----:B------:R-:W-:-:S07]  /*12b20*/  F2FP.F16.F32.PACK_AB R12, RZ, R12 ;  /* 0x0000000cff0c723e */ /* 0x000fce00000000ff */
[----:B------:R4:W-:Y:S02]  /*12b30*/  @P0 STG.E.U16 desc[UR14][R6.64+0x12], R12 ;  /* 0x0000120c06000986 */ /* 0x0009e4000c10150e */
[----:B----4-:R-:W-:-:S05]  /*12b40*/  FMUL R6, R14, R2 ;  /* 0x000000020e067220 */ /* 0x010fca0000400000 */
[----:B------:R-:W-:Y:S01]  /*12b50*/  F2FP.F16.F32.PACK_AB R6, RZ, R6 ;  /* 0x00000006ff06723e */ /* 0x000fe200000000ff */
[----:B------:R-:W-:-:S03]  /*12b60*/  @P3 IMAD.MOV.U32 R7, RZ, RZ, R11 ;  /* 0x000000ffff073224 */ /* 0x000fc600078e000b */
[----:B------:R-:W-:Y:S01]  /*12b70*/  PRMT R12, R6, 0x7610, R12 ;  /* 0x00007610060c7816 */ /* 0x000fe2000000000c */
[----:B------:R-:W-:Y:S01]  /*12b80*/  @P3 IMAD.MOV.U32 R6, RZ, RZ, R10 ;  /* 0x000000ffff063224 */ /* 0x000fe200078e000a */
[----:B------:R-:W-:-:S04]  /*12b90*/  ISETP.GT.AND P1, PT, R0, 0x88, P1 ;  /* 0x000000880000780c */ /* 0x000fc80000f24270 */
[----:B------:R1:W-:Y:S04]  /*12ba0*/  @P3 STG.E.U16 desc[UR14][R6.64+0x10], R12 ;  /* 0x0000100c06003986 */ /* 0x0003e8000c10150e */
[----:B-1----:R-:W2:Y:S01]  /*12bb0*/  LDL.LU R7, [R1+0x24] ;  /* 0x0000240001077983 */ /* 0x002ea20000300800 */
[----:B------:R-:W-:-:S03]  /*12bc0*/  FMUL R6, R13, R2 ;  /* 0x000000020d067220 */ /* 0x000fc60000400000 */
[----:B------:R-:W3:Y:S04]  /*12bd0*/  LDL.LU R12, [R1+0x28] ;  /* 0x00002800010c7983 */ /* 0x000ee80000300800 */
[----:B0-----:R-:W4:Y:S04]  /*12be0*/  LDL.LU R235, [R1+0x2c] ;  /* 0x00002c0001eb7983 */ /* 0x001f280000300800 */
[----:B------:R-:W5:Y:S04]  /*12bf0*/  LDL.LU R234, [R1+0x30] ;  /* 0x0000300001ea7983 */ /* 0x000f680000300800 */
[----:B------:R-:W5:Y:S04]  /*12c00*/  LDL.LU R233, [R1+0x34] ;  /* 0x0000340001e97983 */ /* 0x000f680000300800 */
[----:B------:R-:W5:Y:S01]  /*12c10*/  LDL.LU R232, [R1+0x38] ;  /* 0x0000380001e87983 */ /* 0x000f620000300800 */
[----:B------:R-:W-:-:S03]  /*12c20*/  F2FP.F16.F32.PACK_AB R6, RZ, R6 ;  /* 0x00000006ff06723e */ /* 0x000fc600000000ff */
[----:B------:R-:W5:Y:S04]  /*12c30*/  LDL.LU R23, [R1+0x3c] ;  /* 0x00003c0001177983 */ /* 0x000f680000300800 */
[----:B------:R-:W5:Y:S04]  /*12c40*/  LDL.LU R22, [R1] ;  /* 0x0000000001167983 */ /* 0x000f680000300800 */
[----:B------:R-:W5:Y:S04]  /*12c50*/  LDL.LU R21, [R1+0x4] ;  /* 0x0000040001157983 */ /* 0x000f680000300800 */
[----:B------:R-:W5:Y:S04]  /*12c60*/  LDL.LU R13, [R1+0x8] ;  /* 0x00000800010d7983 */ /* 0x000f680000300800 */
[----:B------:R-:W5:Y:S04]  /*12c70*/  LDL.LU R14, [R1+0xc] ;  /* 0x00000c00010e7983 */ /* 0x000f680000300800 */
[----:B------:R-:W5:Y:S04]  /*12c80*/  LDL.LU R15, [R1+0x10] ;  /* 0x00001000010f7983 */ /* 0x000f680000300800 */
[----:B------:R-:W5:Y:S04]  /*12c90*/  LDL.LU R17, [R1+0x14] ;  /* 0x0000140001117983 */ /* 0x000f680000300800 */
[----:B------:R-:W5:Y:S04]  /*12ca0*/  LDL.LU R20, [R1+0x18] ;  /* 0x0000180001147983 */ /* 0x000f680000300800 */
[----:B------:R-:W5:Y:S04]  /*12cb0*/  LDL.LU R19, [R1+0x1c] ;  /* 0x00001c0001137983 */ /* 0x000f680000300800 */
[----:B------:R0:W-:Y:S04]  /*12cc0*/  @P1 STG.E.U16 desc[UR14][R10.64+0x12], R6 ;  /* 0x000012060a001986 */ /* 0x0001e8000c10150e */
[----:B0-----:R-:W5:Y:S01]  /*12cd0*/  LDL.LU R11, [R1+0x20] ;  /* 0x00002000010b7983 */ /* 0x001f620000300800 */
[----:B------:R-:W-:-:S02]  /*12ce0*/  ISETP.GT.AND P2, PT, R3, 0x11, PT ;  /* 0x000000110300780c */ /* 0x000fc40003f44270 */
[----:B------:R-:W-:Y:S02]  /*12cf0*/  ISETP.GT.AND P3, PT, R3, 0x10, PT ;  /* 0x000000100300780c */ /* 0x000fe40003f64270 */
[C---:B------:R-:W-:Y:S02]  /*12d00*/  ISETP.GT.AND P1, PT, R0.reuse, RZ, P2 ;  /* 0x000000ff0000720c */ /* 0x040fe40001724270 */
[C---:B------:R-:W-:Y:S02]  /*12d10*/  ISETP.GT.AND P0, PT, R0.reuse, RZ, P3 ;  /* 0x000000ff0000720c */ /* 0x040fe40001f04270 */
[----:B------:R-:W-:Y:S01]  /*12d20*/  ISETP.GT.AND P4, PT, R0, 0x8, P2 ;  /* 0x000000080000780c */ /* 0x000fe20001784270 */
[-C--:B------:R-:W-:Y:S01]  /*12d30*/  FMUL R224, R224, R2.reuse ;  /* 0x00000002e0e07220 */ /* 0x080fe20000400000 */
[-C--:B------:R-:W-:Y:S01]  /*12d40*/  FMUL R225, R225, R2.reuse ;  /* 0x00000002e1e17220 */ /* 0x080fe20000400000 */
[-C--:B------:R-:W-:Y:S01]  /*12d50*/  FMUL R227, R227, R2.reuse ;  /* 0x00000002e3e37220 */ /* 0x080fe20000400000 */
[----:B------:R-:W-:-:S02]  /*12d60*/  FMUL R226, R226, R2 ;  /* 0x00000002e2e27220 */ /* 0x000fc40000400000 */
[----:B------:R-:W-:Y:S02]  /*12d70*/  F2FP.F16.F32.PACK_AB R224, RZ, R224 ;  /* 0x000000e0ffe0723e */ /* 0x000fe400000000ff */
[----:B------:R-:W-:Y:S02]  /*12d80*/  F2FP.F16.F32.PACK_AB R225, RZ, R225 ;  /* 0x000000e1ffe1723e */ /* 0x000fe400000000ff */
[----:B------:R-:W-:Y:S02]  /*12d90*/  F2FP.F16.F32.PACK_AB R227, RZ, R227 ;  /* 0x000000e3ffe3723e */ /* 0x000fe400000000ff */
[----:B------:R-:W-:Y:S01]  /*12da0*/  F2FP.F16.F32.PACK_AB R226, RZ, R226 ;  /* 0x000000e2ffe2723e */ /* 0x000fe200000000ff */
[-C--:B------:R-:W-:Y:S01]  /*12db0*/  FMUL R228, R228, R2.reuse ;  /* 0x00000002e4e47220 */ /* 0x080fe20000400000 */
[----:B------:R-:W-:-:S04]  /*12dc0*/  FMUL R229, R229, R2 ;  /* 0x00000002e5e57220 */ /* 0x000fc80000400000 */
[----:B------:R-:W-:Y:S02]  /*12dd0*/  F2FP.F16.F32.PACK_AB R228, RZ, R228 ;  /* 0x000000e4ffe4723e */ /* 0x000fe400000000ff */
[----:B------:R-:W-:Y:S01]  /*12de0*/  F2FP.F16.F32.PACK_AB R229, RZ, R229 ;  /* 0x000000e5ffe5723e */ /* 0x000fe200000000ff */
[-C--:B------:R-:W-:Y:S01]  /*12df0*/  FMUL R230, R230, R2.reuse ;  /* 0x00000002e6e67220 */ /* 0x080fe20000400000 */
[----:B------:R-:W-:-:S04]  /*12e00*/  FMUL R231, R231, R2 ;  /* 0x00000002e7e77220 */ /* 0x000fc80000400000 */
[----:B------:R-:W-:Y:S02]  /*12e10*/  F2FP.F16.F32.PACK_AB R230, RZ, R230 ;  /* 0x000000e6ffe6723e */ /* 0x000fe400000000ff */
[----:B------:R-:W-:Y:S01]  /*12e20*/  F2FP.F16.F32.PACK_AB R231, RZ, R231 ;  /* 0x000000e7ffe7723e */ /* 0x000fe200000000ff */
[-C--:B------:R-:W-:Y:S01]  /*12e30*/  FMUL R216, R216, R2.reuse ;  /* 0x00000002d8d87220 */ /* 0x080fe20000400000 */
[-C--:B------:R-:W-:Y:S01]  /*12e40*/  FMUL R217, R217, R2.reuse ;  /* 0x00000002d9d97220 */ /* 0x080fe20000400000 */
[----:B------:R-:W-:-:S03]  /*12e50*/  FMUL R218, R218, R2 ;  /* 0x00000002dada7220 */ /* 0x000fc60000400000 */
[----:B------:R-:W-:Y:S02]  /*12e60*/  F2FP.F16.F32.PACK_AB R216, RZ, R216 ;  /* 0x000000d8ffd8723e */ /* 0x000fe400000000ff */
[----:B------:R-:W-:Y:S02]  /*12e70*/  F2FP.F16.F32.PACK_AB R217, RZ, R217 ;  /* 0x000000d9ffd9723e */ /* 0x000fe400000000ff */
[----:B------:R-:W-:Y:S01]  /*12e80*/  F2FP.F16.F32.PACK_AB R218, RZ, R218 ;  /* 0x000000daffda723e */ /* 0x000fe200000000ff */
[-C--:B------:R-:W-:Y:S01]  /*12e90*/  FMUL R219, R219, R2.reuse ;  /* 0x00000002dbdb7220 */ /* 0x080fe20000400000 */
[-C--:B------:R-:W-:Y:S01]  /*12ea0*/  FMUL R221, R221, R2.reuse ;  /* 0x00000002dddd7220 */ /* 0x080fe20000400000 */
[-C--:B------:R-:W-:Y:S01]  /*12eb0*/  FMUL R220, R220, R2.reuse ;  /* 0x00000002dcdc7220 */ /* 0x080fe20000400000 */
[-C--:B------:R-:W-:Y:S01]  /*12ec0*/  FMUL R222, R222, R2.reuse ;  /* 0x00000002dede7220 */ /* 0x080fe20000400000 */
[----:B------:R-:W-:Y:S01]  /*12ed0*/  FMUL R223, R223, R2 ;  /* 0x00000002dfdf7220 */ /* 0x000fe20000400000 */
[----:B------:R-:W-:-:S02]  /*12ee0*/  F2FP.F16.F32.PACK_AB R219, RZ, R219 ;  /* 0x000000dbffdb723e */ /* 0x000fc400000000ff */
[----:B------:R-:W-:Y:S02]  /*12ef0*/  F2FP.F16.F32.PACK_AB R221, RZ, R221 ;  /* 0x000000ddffdd723e */ /* 0x000fe400000000ff */
[----:B------:R-:W-:Y:S02]  /*12f00*/  F2FP.F16.F32.PACK_AB R220, RZ, R220 ;  /* 0x000000dcffdc723e */ /* 0x000fe400000000ff */
[----:B------:R-:W-:Y:S02]  /*12f10*/  F2FP.F16.F32.PACK_AB R222, RZ, R222 ;  /* 0x000000deffde723e */ /* 0x000fe400000000ff */
[----:B------:R-:W-:Y:S01]  /*12f20*/  F2FP.F16.F32.PACK_AB R223, RZ, R223 ;  /* 0x000000dfffdf723e */ /* 0x000fe200000000ff */
[----:B--2---:R-:W-:-:S05]  /*12f30*/  FMUL R7, R7, R2 ;  /* 0x0000000207077220 */ /* 0x004fca0000400000 */
[----:B------:R-:W-:Y:S01]  /*12f40*/  F2FP.F16.F32.PACK_AB R7, RZ, R7 ;  /* 0x00000007ff07723e */ /* 0x000fe200000000ff */
[----:B---3--:R-:W-:-:S04]  /*12f50*/  FMUL R10, R12, R2 ;  /* 0x000000020c0a7220 */ /* 0x008fc80000400000 */
[----:B------:R4:W-:Y:S01]  /*12f60*/  @P1 STG.E.U16 desc[UR14][R4.64+0x22], R7 ;  /* 0x0000220704001986 */ /* 0x0009e2000c10150e */
[----:B------:R-:W-:Y:S02]  /*12f70*/  ISETP.GT.AND P1, PT, R0, 0x8, P3 ;  /* 0x000000080000780c */ /* 0x000fe40001f24270 */
[----:B------:R-:W-:Y:S01]  /*12f80*/  F2FP.F16.F32.PACK_AB R10, RZ, R10 ;  /* 0x0000000aff0a723e */ /* 0x000fe200000000ff */
[----:B----4-:R-:W-:-:S05]  /*12f90*/  FMUL R7, R235, R2 ;  /* 0x00000002eb077220 */ /* 0x010fca0000400000 */
[----:B------:R-:W-:Y:S01]  /*12fa0*/  F2FP.F16.F32.PACK_AB R7, RZ, R7 ;  /* 0x00000007ff07723e */ /* 0x000fe200000000ff */
[----:B-----5:R-:W-:-:S05]  /*12fb0*/  FMUL R6, R11, R2 ;  /* 0x000000020b067220 */ /* 0x020fca0000400000 */
[----:B------:R-:W-:-:S05]  /*12fc0*/  F2FP.F16.F32.PACK_AB R6, RZ, R6 ;  /* 0x00000006ff06723e */ /* 0x000fca00000000ff */
[----:B------:R0:W-:Y:S01]  /*12fd0*/  @P0 STG.E.U16 desc[UR14][R4.64+0x20], R6 ;  /* 0x0000200604000986 */ /* 0x0001e2000c10150e */
[----:B------:R-:W-:-:S04]  /*12fe0*/  ISETP.GT.AND P0, PT, R3, 0x18, PT ;  /* 0x000000180300780c */ /* 0x000fc80003f04270 */
[----:B------:R-:W-:Y:S01]  /*12ff0*/  ISETP.GT.AND P5, PT, R0, RZ, P0 ;  /* 0x000000ff0000720c */ /* 0x000fe200007a4270 */
[----:B------:R-:W-:Y:S01]  /*13000*/  @P1 STG.E.U16 desc[UR14][R8.64+0x20], R10 ;  /* 0x0000200a08001986 */ /* 0x000fe2000c10150e */
[----:B------:R-:W-:Y:S01]  /*13010*/  ISETP.GT.AND P1, PT, R3, 0x19, PT ;  /* 0x000000190300780c */ /* 0x000fe20003f24270 */
[----:B0-----:R-:W-:Y:S02]  /*13020*/  FMUL R6, R234, R2 ;  /* 0x00000002ea067220 */ /* 0x001fe40000400000 */
[----:B------:R0:W-:Y:S01]  /*13030*/  @P4 STG.E.U16 desc[UR14][R8.64+0x22], R7 ;  /* 0x0000220708004986 */ /* 0x0001e2000c10150e */
[----:B------:R-:W-:Y:S02]  /*13040*/  ISETP.GT.AND P4, PT, R0, RZ, P1 ;  /* 0x000000ff0000720c */ /* 0x000fe40000f84270 */
[----:B------:R-:W-:-:S05]  /*13050*/  F2FP.F16.F32.PACK_AB R6, RZ, R6 ;  /* 0x00000006ff06723e */ /* 0x000fca00000000ff */
[----:B------:R1:W-:Y:S01]  /*13060*/  @P5 STG.E.U16 desc[UR14][R4.64+0x30], R6 ;  /* 0x0000300604005986 */ /* 0x0003e2000c10150e */
[----:B0-----:R-:W-:Y:S01]  /*13070*/  FMUL R7, R233, R2 ;  /* 0x00000002e9077220 */ /* 0x001fe20000400000 */
[----:B------:R-:W-:-:S04]  /*13080*/  ISETP.GT.AND P5, PT, R0, 0x8, P0 ;  /* 0x000000080000780c */ /* 0x000fc800007a4270 */
[----:B------:R-:W-:Y:S01]  /*13090*/  F2FP.F16.F32.PACK_AB R7, RZ, R7 ;  /* 0x00000007ff07723e */ /* 0x000fe200000000ff */
[----:B-1----:R-:W-:-:S04]  /*130a0*/  FMUL R6, R232, R2 ;  /* 0x00000002e8067220 */ /* 0x002fc80000400000 */
[----:B------:R-:W-:Y:S01]  /*130b0*/  @P4 STG.E.U16 desc[UR14][R4.64+0x32], R7 ;  /* 0x0000320704004986 */ /* 0x000fe2000c10150e */
[----:B------:R-:W-:Y:S02]  /*130c0*/  ISETP.GT.AND P4, PT, R0, 0x8, P1 ;  /* 0x000000080000780c */ /* 0x000fe40000f84270 */
[----:B------:R-:W-:Y:S01]  /*130d0*/  F2FP.F16.F32.PACK_AB R6, RZ, R6 ;  /* 0x00000006ff06723e */ /* 0x000fe200000000ff */
[----:B------:R-:W-:Y:S01]  /*130e0*/  FMUL R10, R23, R2 ;  /* 0x00000002170a7220 */ /* 0x000fe20000400000 */
[----:B------:R-:W-:-:S03]  /*130f0*/  IMAD.U32 R11, RZ, RZ, UR8 ;  /* 0x00000008ff0b7e24 */ /* 0x000fc6000f8e00ff */
[----:B------:R0:W-:Y:S01]  /*13100*/  @P5 STG.E.U16 desc[UR14][R8.64+0x30], R6 ;  /* 0x0000300608005986 */ /* 0x0001e2000c10150e */
[----:B------:R-:W-:Y:S01]  /*13110*/  ISETP.GT.AND P5, PT, R0, 0x80, P3 ;  /* 0x000000800000780c */ /* 0x000fe20001fa4270 */
[----:B------:R-:W-:Y:S01]  /*13120*/  FMUL R12, R22, R2 ;  /* 0x00000002160c7220 */ /* 0x000fe20000400000 */
[----:B------:R-:W-:Y:S02]  /*13130*/  ISETP.GT.AND P3, PT, R0, 0x88, P3 ;  /* 0x000000880000780c */ /* 0x000fe40001f64270 */
[----:B0-----:R-:W-:Y:S01]  /*13140*/  F2FP.F16.F32.PACK_AB R6, RZ, R10 ;  /* 0x0000000aff06723e */ /* 0x001fe200000000ff */
[----:B------:R-:W-:Y:S01]  /*13150*/  IMAD.WIDE.U32 R10, R11, 0xf0, R8 ;  /* 0x000000f00b0a7825 */ /* 0x000fe200078e0008 */
[----:B------:R-:W-:-:S03]  /*13160*/  F2FP.F16.F32.PACK_AB R12, RZ, R12 ;  /* 0x0000000cff0c723e */ /* 0x000fc600000000ff */
[----:B------:R-:W-:Y:S01]  /*13170*/  VIADD R7, R11, UR7 ;  /* 0x000000070b077c36 */ /* 0x000fe20008000000 */
[----:B------:R0:W-:Y:S01]  /*13180*/  @P4 STG.E.U16 desc[UR14][R8.64+0x32], R6 ;  /* 0x0000320608004986 */ /* 0x0001e2000c10150e */
[-C--:B------:R-:W-:Y:S01]  /*13190*/  FMUL R11, R21, R2.reuse ;  /* 0x00000002150b7220 */ /* 0x080fe20000400000 */
[----:B------:R-:W-:Y:S01]  /*131a0*/  ISETP.GT.AND P4, PT, R0, 0x80, P2 ;  /* 0x000000800000780c */ /* 0x000fe20001784270 */
[----:B------:R-:W-:-:S03]  /*131b0*/  FMUL R13, R13, R2 ;  /* 0x000000020d0d7220 */ /* 0x000fc60000400000 */
[----:B------:R-:W-:Y:S01]  /*131c0*/  F2FP.F16.F32.PACK_AB R11, RZ, R11 ;  /* 0x0000000bff0b723e */ /* 0x000fe200000000ff */
[----:B0-----:R-:W-:-:S03]  /*131d0*/  IMAD.MOV.U32 R6, RZ, RZ, R10 ;  /* 0x000000ffff067224 */ /* 0x001fc600078e000a */
[----:B------:R-:W-:Y:S02]  /*131e0*/  PRMT R18, R11, 0x7610, R18 ;  /* 0x000076100b127816 */ /* 0x000fe40000000012 */
[----:B------:R0:W-:Y:S01]  /*131f0*/  @P5 STG.E.U16 desc[UR14][R6.64+0x20], R12 ;  /* 0x0000200c06005986 */ /* 0x0001e2000c10150e */
[----:B------:R-:W-:Y:S02]  /*13200*/  IADD3 R10, P5, R10, UR5, RZ ;  /* 0x000000050a0a7c10 */ /* 0x000fe4000ffbe0ff */
[----:B------:R-:W-:Y:S02]  /*13210*/  F2FP.F16.F32.PACK_AB R13, RZ, R13 ;  /* 0x0000000dff0d723e */ /* 0x000fe400000000ff */
[----:B------:R-:W-:Y:S01]  /*13220*/  IADD3.X R11, R7, UR4, RZ, P5, !PT ;  /* 0x00000004070b7c10 */ /* 0x000fe2000affe4ff */
[----:B------:R1:W-:Y:S01]  /*13230*/  @P4 STG.E.U16 desc[UR14][R6.64+0x22], R18 ;  /* 0x0000221206004986 */ /* 0x0003e2000c10150e */
[----:B------:R-:W-:-:S03]  /*13240*/  ISETP.GT.AND P2, PT, R0, 0x88, P2 ;  /* 0x000000880000780c */ /* 0x000fc60001744270 */
[----:B------:R1:W-:Y:S01]  /*13250*/  @P3 STG.E.U16 desc[UR14][R10.64+0x20], R13 ;  /* 0x0000200d0a003986 */ /* 0x0003e2000c10150e */
[----:B------:R-:W-:Y:S01]  /*13260*/  ISETP.GT.AND P3, PT, R0, 0x80, P1 ;  /* 0x000000800000780c */ /* 0x000fe20000f64270 */
[-C--:B------:R-:W-:Y:S01]  /*13270*/  FMUL R14, R14, R2.reuse ;  /* 0x000000020e0e7220 */ /* 0x080fe20000400000 */
[-C--:B------:R-:W-:Y:S01]  /*13280*/  FMUL R17, R17, R2.reuse ;  /* 0x0000000211117220 */ /* 0x080fe20000400000 */
[C---:B------:R-:W-:Y:S02]  /*13290*/  ISETP.GT.AND P4, PT, R0.reuse, 0x80, P0 ;  /* 0x000000800000780c */ /* 0x040fe40000784270 */
[C---:B------:R-:W-:Y:S01]  /*132a0*/  ISETP.GT.AND P0, PT, R0.reuse, 0x88, P0 ;  /* 0x000000880000780c */ /* 0x040fe20000704270 */
[-C--:B------:R-:W-:Y:S01]  /*132b0*/  FMUL R15, R15, R2.reuse ;  /* 0x000000020f0f7220 */ /* 0x080fe20000400000 */
[----:B------:R-:W-:Y:S01]  /*132c0*/  ISETP.GT.AND P1, PT, R0, 0x88, P1 ;  /* 0x000000880000780c */ /* 0x000fe20000f24270 */
[----:B0-----:R-:W-:Y:S01]  /*132d0*/  FMUL R12, R20, R2 ;  /* 0x00000002140c7220 */ /* 0x001fe20000400000 */
[----:B------:R-:W-:Y:S01]  /*132e0*/  F2FP.F16.F32.PACK_AB R14, RZ, R14 ;  /* 0x0000000eff0e723e */ /* 0x000fe200000000ff */
[----:B------:R-:W-:Y:S01]  /*132f0*/  FMUL R19, R19, R2 ;  /* 0x0000000213137220 */ /* 0x000fe20000400000 */
[----:B------:R-:W-:-:S02]  /*13300*/  F2FP.F16.F32.PACK_AB R17, RZ, R17 ;  /* 0x00000011ff11723e */ /* 0x000fc400000000ff */
[----:B------:R-:W-:Y:S01]  /*13310*/  F2FP.F16.F32.PACK_AB R15, RZ, R15 ;  /* 0x0000000fff0f723e */ /* 0x000fe200000000ff */
[----:B------:R1:W-:Y:S01]  /*13320*/  @P2 STG.E.U16 desc[UR14][R10.64+0x22], R14 ;  /* 0x0000220e0a002986 */ /* 0x0003e2000c10150e */
[----:B------:R-:W-:Y:S02]  /*13330*/  F2FP.F16.F32.PACK_AB R12, RZ, R12 ;  /* 0x0000000cff0c723e */ /* 0x000fe400000000ff */
[----:B------:R-:W-:Y:S01]  /*13340*/  F2FP.F16.F32.PACK_AB R19, RZ, R19 ;  /* 0x00000013ff13723e */ /* 0x000fe200000000ff */
[----:B------:R1:W-:Y:S01]  /*13350*/  @P3 STG.E.U16 desc[UR14][R6.64+0x32], R17 ;  /* 0x0000321106003986 */ /* 0x0003e2000c10150e */
[C---:B------:R-:W-:Y:S02]  /*13360*/  ISETP.GT.AND P3, PT, R3.reuse, 0x20, PT ;  /* 0x000000200300780c */ /* 0x040fe40003f64270 */
[----:B------:R-:W-:Y:S01]  /*13370*/  ISETP.GT.AND P2, PT, R3, 0x21, PT ;  /* 0x000000210300780c */ /* 0x000fe20003f44270 */
[----:B------:R1:W-:Y:S03]  /*13380*/  @P4 STG.E.U16 desc[UR14][R6.64+0x30], R15 ;  /* 0x0000300f06004986 */ /* 0x0003e6000c10150e */
[C---:B------:R-:W-:Y:S01]  /*13390*/  ISETP.GT.AND P4, PT, R0.reuse, RZ, P2 ;  /* 0x000000ff0000720c */ /* 0x040fe20001784270 */
[----:B------:R1:W-:Y:S01]  /*133a0*/  @P0 STG.E.U16 desc[UR14][R10.64+0x30], R12 ;  /* 0x0000300c0a000986 */ /* 0x0003e2000c10150e */
[----:B------:R-:W-:-:S03]  /*133b0*/  ISETP.GT.AND P0, PT, R0, RZ, P3 ;  /* 0x000000ff0000720c */ /* 0x000fc60001f04270 */
[----:B------:R1:W-:Y:S01]  /*133c0*/  @P1 STG.E.U16 desc[UR14][R10.64+0x32], R19 ;  /* 0x000032130a001986 */ /* 0x0003e2000c10150e */
[C---:B------:R-:W-:Y:S02]  /*133d0*/  ISETP.GT.AND P1, PT, R0.reuse, 0x8, P2 ;  /* 0x000000080000780c */ /* 0x040fe40001724270 */
[----:B------:R-:W-:-:S05]  /*133e0*/  ISETP.GT.AND P5, PT, R0, 0x8, P3 ;  /* 0x000000080000780c */ /* 0x000fca0001fa4270 */
[----:B------:R1:W-:Y:S04]  /*133f0*/  @P4 STG.E.U16 desc[UR14][R4.64+0x42], R225 ;  /* 0x000042e104004986 */ /* 0x0003e8000c10150e */
[----:B------:R1:W-:Y:S01]  /*13400*/  @P0 STG.E.U16 desc[UR14][R4.64+0x40], R224 ;  /* 0x000040e004000986 */ /* 0x0003e2000c10150e */
[----:B------:R-:W-:-:S03]  /*13410*/  ISETP.GT.AND P0, PT, R3, 0x28, PT ;  /* 0x000000280300780c */ /* 0x000fc60003f04270 */
[----:B------:R1:W-:Y:S01]  /*13420*/  @P1 STG.E.U16 desc[UR14][R8.64+0x42], R227 ;  /* 0x000042e308001986 */ /* 0x0003e2000c10150e */
[----:B------:R-:W-:-:S03]  /*13430*/  ISETP.GT.AND P1, PT, R3, 0x29, PT ;  /* 0x000000290300780c */ /* 0x000fc60003f24270 */
[----:B------:R1:W-:Y:S01]  /*13440*/  @P5 STG.E.U16 desc[UR14][R8.64+0x40], R226 ;  /* 0x000040e208005986 */ /* 0x0003e2000c10150e */
[C---:B------:R-:W-:Y:S02]  /*13450*/  ISETP.GT.AND P5, PT, R0.reuse, RZ, P0 ;  /* 0x000000ff0000720c */ /* 0x040fe400007a4270 */
[----:B------:R-:W-:-:S11]  /*13460*/  ISETP.GT.AND P4, PT, R0, RZ, P1 ;  /* 0x000000ff0000720c */ /* 0x000fd60000f84270 */
[----:B------:R1:W-:Y:S01]  /*13470*/  @P5 STG.E.U16 desc[UR14][R4.64+0x50], R228 ;  /* 0x000050e404005986 */ /* 0x0003e2000c10150e */
[----:B------:R-:W-:-:S03]  /*13480*/  ISETP.GT.AND P5, PT, R0, 0x8, P0 ;  /* 0x000000080000780c */ /* 0x000fc600007a4270 */
[----:B------:R1:W-:Y:S01]  /*13490*/  @P4 STG.E.U16 desc[UR14][R4.64+0x52], R229 ;  /* 0x000052e504004986 */ /* 0x0003e2000c10150e */
[----:B------:R-:W-:-:S09]  /*134a0*/  ISETP.GT.AND P4, PT, R0, 0x8, P1 ;  /* 0x000000080000780c */ /* 0x000fd20000f84270 */
[----:B------:R1:W-:Y:S01]  /*134b0*/  @P5 STG.E.U16 desc[UR14][R8.64+0x50], R230 ;  /* 0x000050e608005986 */ /* 0x0003e2000c10150e */
[----:B------:R-:W-:-:S03]  /*134c0*/  ISETP.GT.AND P5, PT, R0, 0x80, P3 ;  /* 0x000000800000780c */ /* 0x000fc60001fa4270 */
[----:B------:R1:W-:Y:S01]  /*134d0*/  @P4 STG.E.U16 desc[UR14][R8.64+0x52], R231 ;  /* 0x000052e708004986 */ /* 0x0003e2000c10150e */
[C---:B------:R-:W-:Y:S02]  /*134e0*/  ISETP.GT.AND P4, PT, R0.reuse, 0x80, P2 ;  /* 0x000000800000780c */ /* 0x040fe40001784270 */
[C---:B------:R-:W-:Y:S02]  /*134f0*/  ISETP.GT.AND P3, PT, R0.reuse, 0x88, P3 ;  /* 0x000000880000780c */ /* 0x040fe40001f64270 */
[----:B------:R-:W-:-:S05]  /*13500*/  ISETP.GT.AND P2, PT, R0, 0x88, P2 ;  /* 0x000000880000780c */ /* 0x000fca0001744270 */
[----:B------:R1:W-:Y:S04]  /*13510*/  @P5 STG.E.U16 desc[UR14][R6.64+0x40], R216 ;  /* 0x000040d806005986 */ /* 0x0003e8000c10150e */
[----:B------:R1:W-:Y:S04]  /*13520*/  @P4 STG.E.U16 desc[UR14][R6.64+0x42], R217 ;  /* 0x000042d906004986 */ /* 0x0003e8000c10150e */
[----:B------:R1:W-:Y:S01]  /*13530*/  @P3 STG.E.U16 desc[UR14][R10.64+0x40], R218 ;  /* 0x000040da0a003986 */ /* 0x0003e2000c10150e */
[C---:B------:R-:W-:Y:S02]  /*13540*/  ISETP.GT.AND P3, PT, R0.reuse, 0x80, P1 ;  /* 0x000000800000780c */ /* 0x040fe40000f64270 */
[----:B------:R-:W-:-:S02]  /*13550*/  ISETP.GT.AND P4, PT, R0, 0x80, P0 ;  /* 0x000000800000780c */ /* 0x000fc40000784270 */
[C---:B------:R-:W-:Y:S02]  /*13560*/  ISETP.GT.AND P0, PT, R0.reuse, 0x88, P0 ;  /* 0x000000880000780c */ /* 0x040fe40000704270 */
[----:B------:R-:W-:Y:S01]  /*13570*/  ISETP.GT.AND P1, PT, R0, 0x88, P1 ;  /* 0x000000880000780c */ /* 0x000fe20000f24270 */
[----:B------:R1:W-:Y:S01]  /*13580*/  @P2 STG.E.U16 desc[UR14][R10.64+0x42], R219 ;  /* 0x000042db0a002986 */ /* 0x0003e2000c10150e */
[----:B------:R-:W-:-:S05]  /*13590*/  ISETP.GT.AND P2, PT, R3, 0x31, PT ;  /* 0x000000310300780c */ /* 0x000fca0003f44270 */
[----:B------:R1:W-:Y:S01]  /*135a0*/  @P3 STG.E.U16 desc[UR14][R6.64+0x52], R221 ;  /* 0x000052dd06003986 */ /* 0x0003e2000c10150e */
[----:B------:R-:W-:-:S03]  /*135b0*/  ISETP.GT.AND P3, PT, R3, 0x30, PT ;  /* 0x000000300300780c */ /* 0x000fc60003f64270 */
[----:B------:R1:W-:Y:S01]  /*135c0*/  @P4 STG.E.U16 desc[UR14][R6.64+0x50], R220 ;  /* 0x000050dc06004986 */ /* 0x0003e2000c10150e */
[----:B------:R-:W-:-:S03]  /*135d0*/  ISETP.GT.AND P4, PT, R0, RZ, P2 ;  /* 0x000000ff0000720c */ /* 0x000fc60001784270 */
[----:B------:R1:W-:Y:S01]  /*135e0*/  @P0 STG.E.U16 desc[UR14][R10.64+0x50], R222 ;  /* 0x000050de0a000986 */ /* 0x0003e2000c10150e */
[----:B------:R-:W-:-:S03]  /*135f0*/  ISETP.GT.AND P0, PT, R0, RZ, P3 ;  /* 0x000000ff0000720c */ /* 0x000fc60001f04270 */
[----:B------:R1:W-:Y:S01]  /*13600*/  @P1 STG.E.U16 desc[UR14][R10.64+0x52], R223 ;  /* 0x000052df0a001986 */ /* 0x0003e2000c10150e */
[----:B------:R-:W-:Y:S01]  /*13610*/  ISETP.GT.AND P1, PT, R0, 0x8, P2 ;  /* 0x000000080000780c */ /* 0x000fe20001724270 */
[-C--:B------:R-:W-:Y:S01]  /*13620*/  FMUL R208, R208, R2.reuse ;  /* 0x00000002d0d07220 */ /* 0x080fe20000400000 */
[-C--:B------:R-:W-:Y:S01]  /*13630*/  FMUL R209, R209, R2.reuse ;  /* 0x00000002d1d17220 */ /* 0x080fe20000400000 */
[-C--:B------:R-:W-:Y:S01]  /*13640*/  FMUL R211, R211, R2.reuse ;  /* 0x00000002d3d37220 */ /* 0x080fe20000400000 */
[----:B------:R-:W-:Y:S01]  /*13650*/  ISETP.GT.AND P5, PT, R0, 0x8, P3 ;  /* 0x000000080000780c */ /* 0x000fe20001fa4270 */
[----:B------:R-:W-:Y:S01]  /*13660*/  FMUL R210, R210, R2 ;  /* 0x00000002d2d27220 */ /* 0x000fe20000400000 */
[----:B------:R-:W-:Y:S02]  /*13670*/  F2FP.F16.F32.PACK_AB R208, RZ, R208 ;  /* 0x000000d0ffd0723e */ /* 0x000fe400000000ff */
[----:B------:R-:W-:Y:S02]  /*13680*/  F2FP.F16.F32.PACK_AB R209, RZ, R209 ;  /* 0x000000d1ffd1723e */ /* 0x000fe400000000ff */
[----:B------:R-:W-:Y:S01]  /*13690*/  F2FP.F16.F32.PACK_AB R211, RZ, R211 ;  /* 0x000000d3ffd3723e */ /* 0x000fe200000000ff */
[----:B------:R1:W-:Y:S01]  /*136a0*/  @P0 STG.E.U16 desc[UR14][R4.64+0x60], R208 ;  /* 0x000060d004000986 */ /* 0x0003e2000c10150e */
[----:B------:R-:W-:-:S03]  /*136b0*/  F2FP.F16.F32.PACK_AB R210, RZ, R210 ;  /* 0x000000d2ffd2723e */ /* 0x000fc600000000ff */
[----:B------:R1:W-:Y:S01]  /*136c0*/  @P4 STG.E.U16 desc[UR14][R4.64+0x62], R209 ;  /* 0x000062d104004986 */ /* 0x0003e2000c10150e */
[----:B------:R-:W-:-:S03]  /*136d0*/  ISETP.GT.AND P0, PT, R3, 0x38, PT ;  /* 0x000000380300780c */ /* 0x000fc60003f04270 */
[----:B------:R1:W-:Y:S01]  /*136e0*/  @P1 STG.E.U16 desc[UR14][R8.64+0x62], R211 ;  /* 0x000062d308001986 */ /* 0x0003e2000c10150e */
[----:B------:R-:W-:-:S03]  /*136f0*/  ISETP.GT.AND P1, PT, R3, 0x39, PT ;  /* 0x000000390300780c */ /* 0x000fc60003f24270 */
[----:B------:R1:W-:Y:S01]  /*13700*/  @P5 STG.E.U16 desc[UR14][R8.64+0x60], R210 ;  /* 0x000060d208005986 */ /* 0x0003e2000c10150e */
[C---:B------:R-:W-:Y:S02]  /*13710*/  ISETP.GT.AND P5, PT, R0.reuse, RZ, P0 ;  /* 0x000000ff0000720c */ /* 0x040fe400007a4270 */
[----:B------:R-:W-:Y:S01]  /*13720*/  ISETP.GT.AND P4, PT, R0, RZ, P1 ;  /* 0x000000ff0000720c */ /* 0x000fe20000f84270 */
[-C--:B------:R-:W-:Y:S01]  /*13730*/  FMUL R212, R212, R2.reuse ;  /* 0x00000002d4d47220 */ /* 0x080fe20000400000 */
[----:B------:R-:W-:-:S04]  /*13740*/  FMUL R213, R213, R2 ;  /* 0x00000002d5d57220 */ /* 0x000fc80000400000 */
[----:B------:R-:W-:Y:S02]  /*13750*/  F2FP.F16.F32.PACK_AB R212, RZ, R212 ;  /* 0x000000d4ffd4723e */ /* 0x000fe400000000ff */
[----:B------:R-:W-:-:S03]  /*13760*/  F2FP.F16.F32.PACK_AB R213, RZ, R213 ;  /* 0x000000d5ffd5723e */ /* 0x000fc600000000ff */
[----:B------:R1:W-:Y:S01]  /*13770*/  @P5 STG.E.U16 desc[UR14][R4.64+0x70], R212 ;  /* 0x000070d404005986 */ /* 0x0003e2000c10150e */
[----:B------:R-:W-:-:S03]  /*13780*/  ISETP.GT.AND P5, PT, R0, 0x8, P0 ;  /* 0x000000080000780c */ /* 0x000fc600007a4270 */
[----:B------:R1:W-:Y:S01]  /*13790*/  @P4 STG.E.U16 desc[UR14][R4.64+0x72], R213 ;  /* 0x000072d504004986 */ /* 0x0003e2000c10150e */
[----:B------:R-:W-:Y:S01]  /*137a0*/  ISETP.GT.AND P4, PT, R0, 0x8, P1 ;  /* 0x000000080000780c */ /* 0x000fe20000f84270 */
[-C--:B------:R-:W-:Y:S01]  /*137b0*/  FMUL R214, R214, R2.reuse ;  /* 0x00000002d6d67220 */ /* 0x080fe20000400000 */
[----:B------:R-:W-:-:S04]  /*137c0*/  FMUL R215, R215, R2 ;  /* 0x00000002d7d77220 */ /* 0x000fc80000400000 */
[----:B------:R-:W-:Y:S02]  /*137d0*/  F2FP.F16.F32.PACK_AB R214, RZ, R214 ;  /* 0x000000d6ffd6723e */ /* 0x000fe400000000ff */
[----:B------:R-:W-:-:S03]  /*137e0*/  F2FP.F16.F32.PACK_AB R215, RZ, R215 ;  /* 0x000000d7ffd7723e */ /* 0x000fc600000000ff */
[----:B------:R1:W-:Y:S01]  /*137f0*/  @P5 STG.E.U16 desc[UR14][R8.64+0x70], R214 ;  /* 0x000070d608005986 */ /* 0x0003e2000c10150e */
[----:B------:R-:W-:-:S03]  /*13800*/  ISETP.GT.AND P5, PT, R0, 0x80, P3 ;  /* 0x000000800000780c */ /* 0x000fc60001fa4270 */
[----:B------:R1:W-:Y:S01]  /*13810*/  @P4 STG.E.U16 desc[UR14][R8.64+0x72], R215 ;  /* 0x000072d708004986 */ /* 0x0003e2000c10150e */
[C---:B------:R-:W-:Y:S02]  /*13820*/  ISETP.GT.AND P4, PT, R0.reuse, 0x80, P2 ;  /* 0x000000800000780c */ /* 0x040fe40001784270 */
[----:B------:R-:W-:Y:S01]  /*13830*/  ISETP.GT.AND P3, PT, R0, 0x88, P3 ;  /* 0x000000880000780c */ /* 0x000fe20001f64270 */
[-C--:B------:R-:W-:Y:S01]  /*13840*/  FMUL R200, R200, R2.reuse ;  /* 0x00000002c8c87220 */ /* 0x080fe20000400000 */
[-C--:B------:R-:W-:Y:S01]  /*13850*/  FMUL R201, R201, R2.reuse ;  /* 0x00000002c9c97220 */ /* 0x080fe20000400000 */
[----:B------:R-:W-:-:S03]  /*13860*/  FMUL R202, R202, R2 ;  /* 0x00000002caca7220 */ /* 0x000fc60000400000 */
[----:B------:R-:W-:Y:S02]  /*13870*/  F2FP.F16.F32.PACK_AB R200, RZ, R200 ;  /* 0x000000c8ffc8723e */ /* 0x000fe400000000ff */
[----:B------:R-:W-:Y:S02]  /*13880*/  F2FP.F16.F32.PACK_AB R201, RZ, R201 ;  /* 0x000000c9ffc9723e */ /* 0x000fe400000000ff */
[----:B------:R-:W-:Y:S01]  /*13890*/  F2FP.F16.F32.PACK_AB R202, RZ, R202 ;  /* 0x000000caffca723e */ /* 0x000fe200000000ff */
[----:B------:R1:W-:Y:S01]  /*138a0*/  @P5 STG.E.U16 desc[UR14][R6.64+0x60], R200 ;  /* 0x000060c806005986 */ /* 0x0003e2000c10150e */
[----:B------:R-:W-:-:S03]  /*138b0*/  ISETP.GT.AND P2, PT, R0, 0x88, P2 ;  /* 0x000000880000780c */ /* 0x000fc60001744270 */
[----:B------:R1:W-:Y:S01]  /*138c0*/  @P4 STG.E.U16 desc[UR14][R6.64+0x62], R201 ;  /* 0x000062c906004986 */ /* 0x0003e2000c10150e */
[----:B------:R-:W-:-:S03]  /*138d0*/  FMUL R203, R203, R2 ;  /* 0x00000002cbcb7220 */ /* 0x000fc60000400000 */
[----:B------:R1:W-:Y:S01]  /*138e0*/  @P3 STG.E.U16 desc[UR14][R10.64+0x60], R202 ;  /* 0x000060ca0a003986 */ /* 0x0003e2000c10150e */
[C---:B------:R-:W-:Y:S01]  /*138f0*/  ISETP.GT.AND P3, PT, R0.reuse, 0x80, P1 ;  /* 0x000000800000780c */ /* 0x040fe20000f64270 */
[-C--:B------:R-:W-:Y:S01]  /*13900*/  FMUL R205, R205, R2.reuse ;  /* 0x00000002cdcd7220 */ /* 0x080fe20000400000 */
[C---:B------:R-:W-:Y:S02]  /*13910*/  ISETP.GT.AND P4, PT, R0.reuse, 0x80, P0 ;  /* 0x000000800000780c */ /* 0x040fe40000784270 */
[----:B------:R-:W-:Y:S01]  /*13920*/  ISETP.GT.AND P0, PT, R0, 0x88, P0 ;  /* 0x000000880000780c */ /* 0x000fe20000704270 */
[-C--:B------:R-:W-:Y:S01]  /*13930*/  FMUL R204, R204, R2.reuse ;  /* 0x00000002cccc7220 */ /* 0x080fe20000400000 */
[----:B------:R-:W-:Y:S01]  /*13940*/  ISETP.GT.AND P1, PT, R0, 0x88, P1 ;  /* 0x000000880000780c */ /* 0x000fe20000f24270 */
[-C--:B------:R-:W-:Y:S01]  /*13950*/  FMUL R206, R206, R2.reuse ;  /* 0x00000002cece7220 */ /* 0x080fe20000400000 */
        /* <DEDUP_REMOVED lines=637> */
[----:B------:R-:W-:-:S02]  /*16130*/  F2FP.F16.F32.PACK_AB R51, RZ, R51 ;  /* 0x00000033ff33723e */ /* 0x000fc400000000ff */
[C---:B------:R-:W-:Y:S01]  /*16140*/  ISETP.GT.AND P0, PT, R3.reuse, 0xd8, PT ;  /* 0x000000d80300780c */ /* 0x040fe20003f04270 */
[----:B------:R1:W-:Y:S04]  /*16150*/  @P4 STG.E.U16 desc[UR14][R4.64+0x1a2], R49 ;  /* 0x0001a23104004986 */ /* 0x0003e8000c10150e */
[----:B------:R1:W-:Y:S01]  /*16160*/  @P1 STG.E.U16 desc[UR14][R8.64+0x1a0], R50 ;  /* 0x0001a03208001986 */ /* 0x0003e2000c10150e */
[----:B------:R-:W-:Y:S02]  /*16170*/  ISETP.GT.AND P1, PT, R3, 0xd9, PT ;  /* 0x000000d90300780c */ /* 0x000fe40003f24270 */
[C---:B------:R-:W-:Y:S01]  /*16180*/  ISETP.GT.AND P4, PT, R0.reuse, RZ, P0 ;  /* 0x000000ff0000720c */ /* 0x040fe20000784270 */
[----:B------:R1:W-:Y:S01]  /*16190*/  @P5 STG.E.U16 desc[UR14][R8.64+0x1a2], R51 ;  /* 0x0001a23308005986 */ /* 0x0003e2000c10150e */
        /* <DEDUP_REMOVED lines=32> */
[C---:B------:R-:W-:Y:S02]  /*163a0*/  ISETP.GT.AND P0, PT, R0.reuse, 0x88, P0 ;  /* 0x000000880000780c */ /* 0x040fe40000704270 */
[----:B------:R-:W-:Y:S01]  /*163b0*/  ISETP.GT.AND P1, PT, R0, 0x88, P1 ;  /* 0x000000880000780c */ /* 0x000fe20000f24270 */
[-C--:B------:R-:W-:Y:S01]  /*163c0*/  FMUL R44, R44, R2.reuse ;  /* 0x000000022c2c7220 */ /* 0x080fe20000400000 */
[-C--:B------:R-:W-:Y:S01]  /*163d0*/  FMUL R46, R46, R2.reuse ;  /* 0x000000022e2e7220 */ /* 0x080fe20000400000 */
[----:B------:R-:W-:Y:S01]  /*163e0*/  FMUL R47, R47, R2 ;  /* 0x000000022f2f7220 */ /* 0x000fe20000400000 */
[----:B------:R-:W-:-:S02]  /*163f0*/  F2FP.F16.F32.PACK_AB R43, RZ, R43 ;  /* 0x0000002bff2b723e */ /* 0x000fc400000000ff */
[----:B------:R-:W-:Y:S02]  /*16400*/  F2FP.F16.F32.PACK_AB R45, RZ, R45 ;  /* 0x0000002dff2d723e */ /* 0x000fe400000000ff */
[----:B------:R-:W-:Y:S01]  /*16410*/  F2FP.F16.F32.PACK_AB R44, RZ, R44 ;  /* 0x0000002cff2c723e */ /* 0x000fe200000000ff */
[----:B------:R1:W-:Y:S01]  /*16420*/  @P2 STG.E.U16 desc[UR14][R10.64+0x1a2], R43 ;  /* 0x0001a22b0a002986 */ /* 0x0003e2000c10150e */
[----:B------:R-:W-:Y:S02]  /*16430*/  F2FP.F16.F32.PACK_AB R46, RZ, R46 ;  /* 0x0000002eff2e723e */ /* 0x000fe400000000ff */
[----:B------:R-:W-:Y:S01]  /*16440*/  F2FP.F16.F32.PACK_AB R47, RZ, R47 ;  /* 0x0000002fff2f723e */ /* 0x000fe200000000ff */
[----:B------:R1:W-:Y:S01]  /*16450*/  @P3 STG.E.U16 desc[UR14][R6.64+0x1b2], R45 ;  /* 0x0001b22d06003986 */ /* 0x0003e2000c10150e */
[C---:B------:R-:W-:Y:S02]  /*16460*/  ISETP.GT.AND P2, PT, R3.reuse, 0xe0, PT ;  /* 0x000000e00300780c */ /* 0x040fe40003f44270 */
[----:B------:R-:W-:Y:S01]  /*16470*/  ISETP.GT.AND P3, PT, R3, 0xe1, PT ;  /* 0x000000e10300780c */ /* 0x000fe20003f64270 */
[----:B------:R1:W-:Y:S04]  /*16480*/  @P4 STG.E.U16 desc[UR14][R6.64+0x1b0], R44 ;  /* 0x0001b02c06004986 */ /* 0x0003e8000c10150e */
[----:B------:R1:W-:Y:S01]  /*16490*/  @P0 STG.E.U16 desc[UR14][R10.64+0x1b0], R46 ;  /* 0x0001b02e0a000986 */ /* 0x0003e2000c10150e */
[----:B------:R-:W-:-:S03]  /*164a0*/  ISETP.GT.AND P0, PT, R0, RZ, P2 ;  /* 0x000000ff0000720c */ /* 0x000fc60001704270 */
[----:B------:R1:W-:Y:S01]  /*164b0*/  @P1 STG.E.U16 desc[UR14][R10.64+0x1b2], R47 ;  /* 0x0001b22f0a001986 */ /* 0x0003e2000c10150e */
[----:B------:R-:W-:Y:S01]  /*164c0*/  ISETP.GT.AND P1, PT, R0, RZ, P3 ;  /* 0x000000ff0000720c */ /* 0x000fe20001f24270 */
[-C--:B------:R-:W-:Y:S01]  /*164d0*/  FMUL R32, R32, R2.reuse ;  /* 0x0000000220207220 */ /* 0x080fe20000400000 */
[-C--:B------:R-:W-:Y:S01]  /*164e0*/  FMUL R33, R33, R2.reuse ;  /* 0x0000000221217220 */ /* 0x080fe20000400000 */
[C---:B------:R-:W-:Y:S02]  /*164f0*/  ISETP.GT.AND P4, PT, R0.reuse, 0x8, P2 ;  /* 0x000000080000780c */ /* 0x040fe40001784270 */
[----:B------:R-:W-:Y:S01]  /*16500*/  ISETP.GT.AND P5, PT, R0, 0x8, P3 ;  /* 0x000000080000780c */ /* 0x000fe20001fa4270 */
[-C--:B------:R-:W-:Y:S01]  /*16510*/  FMUL R34, R34, R2.reuse ;  /* 0x0000000222227220 */ /* 0x080fe20000400000 */
[----:B------:R-:W-:Y:S01]  /*16520*/  FMUL R35, R35, R2 ;  /* 0x0000000223237220 */ /* 0x000fe20000400000 */
[----:B------:R-:W-:Y:S02]  /*16530*/  F2FP.F16.F32.PACK_AB R32, RZ, R32 ;  /* 0x00000020ff20723e */ /* 0x000fe400000000ff */
[----:B------:R-:W-:-:S02]  /*16540*/  F2FP.F16.F32.PACK_AB R33, RZ, R33 ;  /* 0x00000021ff21723e */ /* 0x000fc400000000ff */
[----:B------:R-:W-:Y:S01]  /*16550*/  F2FP.F16.F32.PACK_AB R34, RZ, R34 ;  /* 0x00000022ff22723e */ /* 0x000fe200000000ff */
[----:B------:R1:W-:Y:S01]  /*16560*/  @P0 STG.E.U16 desc[UR14][R4.64+0x1c0], R32 ;  /* 0x0001c02004000986 */ /* 0x0003e2000c10150e */
[----:B------:R-:W-:Y:S02]  /*16570*/  F2FP.F16.F32.PACK_AB R35, RZ, R35 ;  /* 0x00000023ff23723e */ /* 0x000fe400000000ff */
[C---:B------:R-:W-:Y:S01]  /*16580*/  ISETP.GT.AND P0, PT, R3.reuse, 0xe9, PT ;  /* 0x000000e90300780c */ /* 0x040fe20003f04270 */
[----:B------:R1:W-:Y:S01]  /*16590*/  @P1 STG.E.U16 desc[UR14][R4.64+0x1c2], R33 ;  /* 0x0001c22104001986 */ /* 0x0003e2000c10150e */
[----:B------:R-:W-:-:S03]  /*165a0*/  ISETP.GT.AND P1, PT, R3, 0xe8, PT ;  /* 0x000000e80300780c */ /* 0x000fc60003f24270 */
[----:B------:R1:W-:Y:S01]  /*165b0*/  @P4 STG.E.U16 desc[UR14][R8.64+0x1c0], R34 ;  /* 0x0001c02208004986 */ /* 0x0003e2000c10150e */
[----:B------:R-:W-:-:S03]  /*165c0*/  ISETP.GT.AND P4, PT, R0, RZ, P0 ;  /* 0x000000ff0000720c */ /* 0x000fc60000784270 */
[----:B------:R1:W-:Y:S01]  /*165d0*/  @P5 STG.E.U16 desc[UR14][R8.64+0x1c2], R35 ;  /* 0x0001c22308005986 */ /* 0x0003e2000c10150e */
[----:B------:R-:W-:Y:S01]  /*165e0*/  ISETP.GT.AND P5, PT, R0, RZ, P1 ;  /* 0x000000ff0000720c */ /* 0x000fe20000fa4270 */
[-C--:B------:R-:W-:Y:S01]  /*165f0*/  FMUL R36, R36, R2.reuse ;  /* 0x0000000224247220 */ /* 0x080fe20000400000 */
[----:B------:R-:W-:-:S04]  /*16600*/  FMUL R37, R37, R2 ;  /* 0x0000000225257220 */ /* 0x000fc80000400000 */
[----:B------:R-:W-:Y:S02]  /*16610*/  F2FP.F16.F32.PACK_AB R36, RZ, R36 ;  /* 0x00000024ff24723e */ /* 0x000fe400000000ff */
[----:B------:R-:W-:Y:S01]  /*16620*/  F2FP.F16.F32.PACK_AB R37, RZ, R37 ;  /* 0x00000025ff25723e */ /* 0x000fe200000000ff */
[----:B------:R-:W-:-:S04]  /*16630*/  FMUL R38, R38, R2 ;  /* 0x0000000226267220 */ /* 0x000fc80000400000 */
[----:B------:R1:W-:Y:S01]  /*16640*/  @P5 STG.E.U16 desc[UR14][R4.64+0x1d0], R36 ;  /* 0x0001d02404005986 */ /* 0x0003e2000c10150e */
[----:B------:R-:W-:-:S03]  /*16650*/  ISETP.GT.AND P5, PT, R0, 0x8, P1 ;  /* 0x000000080000780c */ /* 0x000fc60000fa4270 */
[----:B------:R1:W-:Y:S01]  /*16660*/  @P4 STG.E.U16 desc[UR14][R4.64+0x1d2], R37 ;  /* 0x0001d22504004986 */ /* 0x0003e2000c10150e */
[----:B------:R-:W-:Y:S01]  /*16670*/  ISETP.GT.AND P4, PT, R0, 0x8, P0 ;  /* 0x000000080000780c */ /* 0x000fe20000784270 */
[----:B------:R-:W-:Y:S01]  /*16680*/  FMUL R39, R39, R2 ;  /* 0x0000000227277220 */ /* 0x000fe20000400000 */
[----:B------:R-:W-:-:S04]  /*16690*/  F2FP.F16.F32.PACK_AB R38, RZ, R38 ;  /* 0x00000026ff26723e */ /* 0x000fc800000000ff */
        /* <DEDUP_REMOVED lines=8> */
[----:B------:R-:W-:Y:S02]  /*16720*/  F2FP.F16.F32.PACK_AB R25, RZ, R25 ;  /* 0x00000019ff19723e */ /* 0x000fe400000000ff */
[C---:B------:R-:W-:Y:S02]  /*16730*/  ISETP.GT.AND P2, PT, R0.reuse, 0x88, P2 ;  /* 0x000000880000780c */ /* 0x040fe40001744270 */
[C---:B------:R-:W-:Y:S01]  /*16740*/  ISETP.GT.AND P3, PT, R0.reuse, 0x88, P3 ;  /* 0x000000880000780c */ /* 0x040fe20001f64270 */
[----:B------:R1:W-:Y:S01]  /*16750*/  @P4 STG.E.U16 desc[UR14][R6.64+0x1c0], R24 ;  /* 0x0001c01806004986 */ /* 0x0003e2000c10150e */
[----:B------:R-:W-:-:S03]  /*16760*/  ISETP.GT.AND P4, PT, R0, 0x80, P0 ;  /* 0x000000800000780c */ /* 0x000fc60000784270 */
[----:B------:R1:W-:Y:S01]  /*16770*/  @P5 STG.E.U16 desc[UR14][R6.64+0x1c2], R25 ;  /* 0x0001c21906005986 */ /* 0x0003e2000c10150e */
[----:B------:R-:W-:Y:S01]  /*16780*/  ISETP.GT.AND P5, PT, R0, 0x80, P1 ;  /* 0x000000800000780c */ /* 0x000fe20000fa4270 */
[-C--:B------:R-:W-:Y:S01]  /*16790*/  FMUL R26, R26, R2.reuse ;  /* 0x000000021a1a7220 */ /* 0x080fe20000400000 */
[C---:B------:R-:W-:Y:S01]  /*167a0*/  ISETP.GT.AND P1, PT, R0.reuse, 0x88, P1 ;  /* 0x000000880000780c */ /* 0x040fe20000f24270 */
[-C--:B------:R-:W-:Y:S01]  /*167b0*/  FMUL R27, R27, R2.reuse ;  /* 0x000000021b1b7220 */ /* 0x080fe20000400000 */
[----:B------:R-:W-:Y:S01]  /*167c0*/  ISETP.GT.AND P0, PT, R0, 0x88, P0 ;  /* 0x000000880000780c */ /* 0x000fe20000704270 */
        /* <DEDUP_REMOVED lines=8> */
[----:B------:R-:W-:Y:S02]  /*16850*/  F2FP.F16.F32.PACK_AB R30, RZ, R30 ;  /* 0x0000001eff1e723e */ /* 0x000fe400000000ff */
[----:B------:R-:W-:Y:S01]  /*16860*/  F2FP.F16.F32.PACK_AB R31, RZ, R31 ;  /* 0x0000001fff1f723e */ /* 0x000fe200000000ff */
[----:B------:R1:W-:Y:S04]  /*16870*/  @P2 STG.E.U16 desc[UR14][R10.64+0x1c0], R26 ;  /* 0x0001c01a0a002986 */ /* 0x0003e8000c10150e */
[----:B------:R1:W-:Y:S04]  /*16880*/  @P3 STG.E.U16 desc[UR14][R10.64+0x1c2], R27 ;  /* 0x0001c21b0a003986 */ /* 0x0003e8000c10150e */
[----:B------:R1:W-:Y:S04]  /*16890*/  @P5 STG.E.U16 desc[UR14][R6.64+0x1d0], R28 ;  /* 0x0001d01c06005986 */ /* 0x0003e8000c10150e */
[----:B------:R1:W-:Y:S04]  /*168a0*/  @P4 STG.E.U16 desc[UR14][R6.64+0x1d2], R29 ;  /* 0x0001d21d06004986 */ /* 0x0003e8000c10150e */
[----:B------:R1:W-:Y:S04]  /*168b0*/  @P1 STG.E.U16 desc[UR14][R10.64+0x1d0], R30 ;  /* 0x0001d01e0a001986 */ /* 0x0003e8000c10150e */
[----:B------:R1:W-:Y:S02]  /*168c0*/  @P0 STG.E.U16 desc[UR14][R10.64+0x1d2], R31 ;  /* 0x0001d21f0a000986 */ /* 0x0003e4000c10150e */
.L_x_504:
[----:B------:R-:W-:Y:S05]  /*168d0*/  BSYNC B0 ;  /* 0x0000000000007941 */ /* 0x000fea0003800000 */
.L_x_28:
[----:B-1----:R-:W2:Y:S04]  /*168e0*/  LDL.LU R5, [R1+0x98] ;  /* 0x0000980001057983 */ /* 0x002ea80000300800 */
[----:B0-----:R-:W2:Y:S01]  /*168f0*/  LDL.LU R4, [R1+0x9c] ;  /* 0x00009c0001047983 */ /* 0x001ea20000300800 */
[----:B------:R-:W-:Y:S01]  /*16900*/  ULDC UR4, c[0x0][0xc] ;  /* 0x0000030000047ab9 */ /* 0x000fe20000000800 */
[----:B------:R-:W-:Y:S01]  /*16910*/  ULDC UR5, c[0x0][0x10] ;  /* 0x0000040000057ab9 */ /* 0x000fe20000000800 */
[----:B------:R-:W2:Y:S01]  /*16920*/  LDC R3, c[0x0][0x14] ;  /* 0x00000500ff037b82 */ /* 0x000ea20000000800 */
[----:B------:R-:W-:Y:S01]  /*16930*/  UIMAD.WIDE.U32 UR4, UR4, UR5, URZ ;  /* 0x00000005040472a5 */ /* 0x000fe2000f8e003f */
[----:B------:R-:W-:-:S05]  /*16940*/  PRMT R0, RZ, 0x7610, R0 ;  /* 0x00007610ff007816 */ /* 0x000fca0000000000 */
[----:B--2---:R-:W-:-:S04]  /*16950*/  IMAD.WIDE.U32 R4, R3, UR4, R4 ;  /* 0x0000000403047c25 */ /* 0x004fc8000f8e0004 */
[----:B------:R-:W-:Y:S01]  /*16960*/  IMAD R3, R3, UR5, RZ ;  /* 0x0000000503037c24 */ /* 0x000fe2000f8e02ff */
[----:B------:R-:W-:Y:S01]  /*16970*/  ULDC.64 UR4, c[0x0][0x650] ;  /* 0x0001940000047ab9 */ /* 0x000fe20000000a00 */
[----:B------:R-:W-:Y:S01]  /*16980*/  IMAD.MOV.U32 R21, RZ, RZ, R4 ;  /* 0x000000ffff157224 */ /* 0x000fe200078e0004 */
[----:B------:R-:W-:Y:S01]  /*16990*/  ISETP.GE.U32.AND P0, PT, R4, UR4, PT ;  /* 0x0000000404007c0c */ /* 0x000fe2000bf06070 */
[----:B------:R-:W-:Y:S01]  /*169a0*/  IMAD.IADD R23, R5, 0x1, R3 ;  /* 0x0000000105177824 */ /* 0x000fe200078e0203 */
[----:B------:R-:W-:Y:S02]  /*169b0*/  UMOV UR4, 0xffffffff ;  /* 0xffffffff00047882 */ /* 0x000fe40000000000 */
[----:B------:R-:W-:Y:S02]  /*169c0*/  IMAD.U32 R3, RZ, RZ, UR4 ;  /* 0x00000004ff037e24 */ /* 0x000fe4000f8e00ff */
[----:B------:R0:W-:Y:S01]  /*169d0*/  STL [R1+0x98], R23 ;  /* 0x0000981701007387 */ /* 0x0001e20000100800 */
[----:B------:R-:W-:Y:S01]  /*169e0*/  ISETP.GE.U32.AND.EX P0, PT, R23, UR5, PT, P0 ;  /* 0x0000000517007c0c */ /* 0x000fe2000bf06100 */
[----:B------:R-:W-:-:S02]  /*169f0*/  UMOV UR5, 0xffffffff ;  /* 0xffffffff00057882 */ /* 0x000fc40000000000 */
[----:B------:R0:W-:Y:S01]  /*16a00*/  STL [R1+0x9c], R21 ;  /* 0x00009c1501007387 */ /* 0x0001e20000100800 */
[----:B------:R-:W-:-:S03]  /*16a10*/  IMAD.U32 R18, RZ, RZ, UR5 ;  /* 0x00000005ff127e24 */ /* 0x000fc6000f8e00ff */
[----:B------:R0:W-:Y:S06]  /*16a20*/  STL [R1+0x94], R3 ;  /* 0x0000940301007387 */ /* 0x0001ec0000100800 */
[----:B------:R-:W-:Y:S05]  /*16a30*/  @P0 BRA `(.L_x_505) ;  /* 0x0000000400840947 */ /* 0x000fea0003800000 */
[----:B-----5:R-:W1:Y:S01]  /*16a40*/  S2R R17, SR_CTAID.X ;  /* 0x0000000000117919 */ /* 0x020e620000002500 */
[----:B------:R-:W2:Y:S01]  /*16a50*/  LDC.64 R10, c[0x0][0x628] ;  /* 0x00018a00ff0a7b82 */ /* 0x000ea20000000a00 */
[----:B------:R-:W-:Y:S01]  /*16a60*/  ULDC UR4, c[0x0][0x150] ;  /* 0x0000540000047ab9 */ /* 0x000fe20000000800 */
[----:B----4-:R-:W-:Y:S01]  /*16a70*/  IMAD.MOV.U32 R8, RZ, RZ, R21 ;  /* 0x000000ffff087224 */ /* 0x010fe200078e0015 */
[----:B------:R-:W4:Y:S01]  /*16a80*/  S2R R19, SR_CTAID.Y ;  /* 0x0000000000137919 */ /* 0x000f220000002600 */
[----:B------:R-:W-:-:S04]  /*16a90*/  IMAD.MOV.U32 R9, RZ, RZ, R23 ;  /* 0x000000ffff097224 */ /* 0x000fc800078e0017 */
[----:B------:R-:W0:Y:S08]  /*16aa0*/  LDC R20, c[0x0][0x144] ;  /* 0x00005100ff147b82 */ /* 0x000e300000000800 */
[----:B------:R-:W0:Y:S08]  /*16ab0*/  LDC R12, c[0x0][0x630] ;  /* 0x00018c00ff0c7b82 */ /* 0x000e300000000800 */
[----:B------:R-:W0:Y:S01]  /*16ac0*/  LDC.64 R14, c[0x0][0x620] ;  /* 0x00018800ff0e7b82 */ /* 0x000e220000000a00 */
[----:B--2---:R-:W-:-:S04]  /*16ad0*/  ISETP.NE.U32.AND P0, PT, R10, RZ, PT ;  /* 0x000000ff0a00720c */ /* 0x004fc80003f05070 */
[----:B------:R-:W-:Y:S02]  /*16ae0*/  ISETP.NE.AND.EX P0, PT, R11, RZ, PT, P0 ;  /* 0x000000ff0b00720c */ /* 0x000fe40003f05300 */
[----:B-1----:R-:W-:-:S05]  /*16af0*/  I2FP.F32.U32 R0, R17 ;  /* 0x0000001100007245 */ /* 0x002fca0000201000 */
[----:B------:R-:W-:-:S04]  /*16b00*/  FMUL R0, R0, UR4 ;  /* 0x0000000400007c20 */ /* 0x000fc80008400000 */
[----:B------:R1:W2:Y:S02]  /*16b10*/  F2I.U32.TRUNC.NTZ R18, R0 ;  /* 0x0000000000127305 */ /* 0x0002a4000020f000 */
[----:B----4-:R-:W-:Y:S05]  /*16b20*/  @!P0 BRA `(.L_x_506) ;  /* 0x0000000000288947 */ /* 0x010fea0003800000 */
[----:B-1----:R-:W0:Y:S02]  /*16b30*/  LDC R0, c[0x0][0x634] ;  /* 0x00018d00ff007b82 */ /* 0x002e240000000800 */
[----:B0-----:R-:W-:-:S05]  /*16b40*/  IADD3 R3, P0, R21, R0, RZ ;  /* 0x0000000015037210 */ /* 0x001fca0007f1e0ff */
[----:B------:R-:W-:-:S04]  /*16b50*/  IMAD.X R13, RZ, RZ, R23, P0 ;  /* 0x000000ffff0d7224 */ /* 0x000fc800000e0617 */
[----:B------:R-:W-:-:S04]  /*16b60*/  IMAD.WIDE.U32 R4, R13, R10, RZ ;  /* 0x0000000a0d047225 */ /* 0x000fc800078e00ff */
[----:B---3--:R-:W-:-:S04]  /*16b70*/  IMAD.WIDE.U32 R6, P0, R3, R11, R4 ;  /* 0x0000000b03067225 */ /* 0x008fc80007800004 */
[----:B------:R-:W-:-:S04]  /*16b80*/  IMAD.WIDE.U32 R4, R3, R10, RZ ;  /* 0x0000000a03047225 */ /* 0x000fc800078e00ff */
[----:B------:R-:W-:Y:S01]  /*16b90*/  IMAD.X R9, RZ, RZ, RZ, P0 ;  /* 0x000000ffff097224 */ /* 0x000fe200000e06ff */
[----:B------:R-:W-:Y:S01]  /*16ba0*/  IADD3 RZ, P0, R5, R6, RZ ;  /* 0x0000000605ff7210 */ /* 0x000fe20007f1e0ff */
[----:B------:R-:W-:-:S04]  /*16bb0*/  IMAD.MOV.U32 R8, RZ, RZ, R7 ;  /* 0x000000ffff087224 */ /* 0x000fc800078e0007 */
[----:B------:R-:W-:-:S08]  /*16bc0*/  IMAD.WIDE.U32.X R8, R13, R11, R8, P0 ;  /* 0x0000000b0d087225 */ /* 0x000fd000000e0408 */
.L_x_506:
[-CC-:B0-----:R-:W-:Y:S01]  /*16bd0*/  SHF.R.U64 R27, R8, R12.reuse, R9.reuse ;  /* 0x0000000c081b7219 */ /* 0x181fe20000001209 */
[----:B------:R-:W0:Y:S01]  /*16be0*/  LDC.64 R24, c[0x0][0x640] ;  /* 0x00019000ff187b82 */ /* 0x000e220000000a00 */
[----:B-1----:R-:W-:Y:S01]  /*16bf0*/  SHF.R.U32.HI R0, RZ, R12, R9 ;  /* 0x0000000cff007219 */ /* 0x002fe20000011609 */
[----:B------:R-:W-:Y:S01]  /*16c00*/  IMAD.MOV.U32 R4, RZ, RZ, R21 ;  /* 0x000000ffff047224 */ /* 0x000fe200078e0015 */
[----:B------:R-:W-:Y:S01]  /*16c10*/  IADD3 R3, P0, RZ, -R27, RZ ;  /* 0x8000001bff037210 */ /* 0x000fe20007f1e0ff */
[----:B--2---:R-:W-:Y:S01]  /*16c20*/  IMAD.MOV R18, RZ, RZ, -R18 ;  /* 0x000000ffff127224 */ /* 0x004fe200078e0a12 */
[----:B------:R-:W-:Y:S01]  /*16c30*/  ULDC UR4, c[0x0][0x154] ;  /* 0x0000550000047ab9 */ /* 0x000fe20000000800 */
[----:B---3--:R-:W-:Y:S02]  /*16c40*/  IMAD.MOV.U32 R7, RZ, RZ, 0x1 ;  /* 0x00000001ff077424 */ /* 0x008fe400078e00ff */
[----:B------:R-:W1:Y:S01]  /*16c50*/  LDC R6, c[0x0][0x618] ;  /* 0x00018600ff067b82 */ /* 0x000e620000000800 */
[----:B------:R-:W-:-:S02]  /*16c60*/  IMAD.X R5, RZ, RZ, ~R0, P0 ;  /* 0x000000ffff057224 */ /* 0x000fc400000e0e00 */
[----:B------:R-:W-:Y:S02]  /*16c70*/  IMAD R17, R20, R18, R17 ;  /* 0x0000001214117224 */ /* 0x000fe400078e0211 */
[-C--:B------:R-:W-:Y:S02]  /*16c80*/  IMAD R0, R5, R14.reuse, RZ ;  /* 0x0000000e05007224 */ /* 0x080fe400078e02ff */
[----:B------:R-:W-:Y:S01]  /*16c90*/  IMAD.MOV.U32 R5, RZ, RZ, R23 ;  /* 0x000000ffff057224 */ /* 0x000fe200078e0017 */
[----:B------:R-:W2:Y:S01]  /*16ca0*/  LDC R8, c[0x0][0x608] ;  /* 0x00018200ff087b82 */ /* 0x000ea20000000800 */
[----:B------:R-:W-:-:S04]  /*16cb0*/  IMAD.WIDE.U32 R4, R3, R14, R4 ;  /* 0x0000000e03047225 */ /* 0x000fc800078e0004 */
[----:B------:R-:W-:-:S03]  /*16cc0*/  IMAD R3, R3, R15, R0 ;  /* 0x0000000f03037224 */ /* 0x000fc600078e0200 */
[----:B------:R-:W3:Y:S01]  /*16cd0*/  LDC R22, c[0x0][0x658] ;  /* 0x00019600ff167b82 */ /* 0x000ee20000000800 */
[----:B------:R-:W-:Y:S01]  /*16ce0*/  I2FP.F32.U32 R0, R19 ;  /* 0x0000001300007245 */ /* 0x000fe20000201000 */
[----:B------:R-:W-:Y:S01]  /*16cf0*/  IMAD.IADD R3, R5, 0x1, R3 ;  /* 0x0000000105037824 */ /* 0x000fe200078e0203 */
[----:B0-----:R-:W-:Y:S01]  /*16d00*/  ISETP.NE.U32.AND P0, PT, R24, RZ, PT ;  /* 0x000000ff1800720c */ /* 0x001fe20003f05070 */
[----:B------:R-:W-:Y:S02]  /*16d10*/  IMAD.MOV.U32 R5, RZ, RZ, -0x1 ;  /* 0xffffffffff057424 */ /* 0x000fe400078e00ff */
[----:B------:R-:W-:Y:S02]  /*16d20*/  FMUL R0, R0, UR4 ;  /* 0x0000000400007c20 */ /* 0x000fe40008400000 */
[----:B------:R-:W0:Y:S01]  /*16d30*/  LDC R18, c[0x0][0x148] ;  /* 0x00005200ff127b82 */ /* 0x000e220000000800 */
[----:B-1----:R-:W-:Y:S01]  /*16d40*/  SHF.R.U64 R12, R4, R6, R3 ;  /* 0x00000006040c7219 */ /* 0x002fe20000001203 */
[----:B------:R1:W4:Y:S01]  /*16d50*/  F2I.U32.TRUNC.NTZ R13, R0 ;  /* 0x00000000000d7305 */ /* 0x000322000020f000 */
[----:B------:R-:W-:-:S02]  /*16d60*/  ISETP.NE.AND.EX P0, PT, R25, RZ, PT, P0 ;  /* 0x000000ff1900720c */ /* 0x000fc40003f05300 */
[----:B------:R-:W-:-:S03]  /*16d70*/  SHF.R.U32.HI R3, RZ, R6, R3 ;  /* 0x00000006ff037219 */ /* 0x000fc60000011603 */
[----:B------:R-:W0:Y:S01]  /*16d80*/  LDC R15, c[0x0][0x600] ;  /* 0x00018000ff0f7b82 */ /* 0x000e220000000800 */
[-CC-:B--2---:R-:W-:Y:S02]  /*16d90*/  SHF.R.U64 R10, R12, R8.reuse, R3.reuse ;  /* 0x000000080c0a7219 */ /* 0x184fe40000001203 */
[----:B------:R-:W-:-:S05]  /*16da0*/  SHF.R.U32.HI R3, RZ, R8, R3 ;  /* 0x00000008ff037219 */ /* 0x000fca0000011603 */
[----:B------:R-:W2:Y:S01]  /*16db0*/  LDC R20, c[0x0][0x648] ;  /* 0x00019200ff147b82 */ /* 0x000ea20000000800 */
[-C--:B---3--:R-:W-:Y:S02]  /*16dc0*/  SHF.L.U32 R4, R5, R22.reuse, RZ ;  /* 0x0000001605047219 */ /* 0x088fe400000006ff */
[-CC-:B------:R-:W-:Y:S02]  /*16dd0*/  SHF.R.U64 R14, R10, R22.reuse, R3.reuse ;  /* 0x000000160a0e7219 */ /* 0x180fe40000001203 */
[----:B------:R-:W-:Y:S02]  /*16de0*/  SHF.R.U32.HI R5, RZ, R22, R3 ;  /* 0x00000016ff057219 */ /* 0x000fe40000011603 */
[----:B------:R-:W-:Y:S01]  /*16df0*/  LOP3.LUT R21, RZ, R4, RZ, 0x33, !PT ;  /* 0x00000004ff157212 */ /* 0x000fe200078e33ff */
[----:B------:R-:W3:Y:S01]  /*16e00*/  LDC R23, c[0x0][0x638] ;  /* 0x00018e00ff177b82 */ /* 0x000ee20000000800 */
[----:B------:R-:W-:Y:S01]  /*16e10*/  SHF.L.U32 R22, R7, R22, RZ ;  /* 0x0000001607167219 */ /* 0x000fe200000006ff */
[----:B------:R-:W-:-:S06]  /*16e20*/  IMAD.MOV.U32 R4, RZ, RZ, R14 ;  /* 0x000000ffff047224 */ /* 0x000fcc00078e000e */
[----:B------:R-:W0:Y:S01]  /*16e30*/  LDC R26, c[0x0][0x610] ;  /* 0x00018400ff1a7b82 */ /* 0x000e220000000800 */
[----:B-1--4-:R-:W-:Y:S05]  /*16e40*/  @!P0 BRA `(.L_x_507) ;  /* 0x0000000000288947 */ /* 0x012fea0003800000 */
        /* <DEDUP_REMOVED lines=10> */
.L_x_507:
[----:B------:R-:W1:Y:S01]  /*16ef0*/  LDC R3, c[0x0][0x65c] ;  /* 0x00019700ff037b82 */ /* 0x000e620000000800 */
[----:B--2---:R-:W-:Y:S01]  /*16f00*/  SHF.R.U64 R0, R4, R20, R5 ;  /* 0x0000001404007219 */ /* 0x004fe20000001205 */
[----:B0-----:R-:W-:Y:S01]  /*16f10*/  VIADD R7, R15, 0xffffffff ;  /* 0xffffffff0f077836 */ /* 0x001fe20000000000 */
[----:B------:R-:W-:Y:S01]  /*16f20*/  LOP3.LUT R5, R10, R21, RZ, 0xc0, !PT ;  /* 0x000000150a057212 */ /* 0x000fe200078ec0ff */
[----:B------:R-:W-:Y:S01]  /*16f30*/  IMAD.MOV R13, RZ, RZ, -R13 ;  /* 0x000000ffff0d7224 */ /* 0x000fe200078e0a0d */
[----:B------:R-:W-:Y:S02]  /*16f40*/  R2UR UR5, R27 ;  /* 0x000000001b0572ca */ /* 0x000fe400000e0000 */
[----:B------:R-:W-:Y:S02]  /*16f50*/  LOP3.LUT R12, R12, R7, RZ, 0xc0, !PT ;  /* 0x000000070c0c7212 */ /* 0x000fe400078ec0ff */
[----:B-1----:R-:W-:Y:S01]  /*16f60*/  ISETP.NE.AND P0, PT, R3, 0x1, PT ;  /* 0x000000010300780c */ /* 0x002fe20003f05270 */
[----:B------:R-:W-:-:S02]  /*16f70*/  IMAD.MOV R3, RZ, RZ, -R0 ;  /* 0x000000ffff037224 */ /* 0x000fc400078e0a00 */
[----:B------:R-:W-:Y:S02]  /*16f80*/  IMAD R0, R22, R0, R5 ;  /* 0x0000000016007224 */ /* 0x000fe400078e0205 */
[----:B---3--:R-:W-:-:S04]  /*16f90*/  IMAD R3, R3, R23, R14 ;  /* 0x0000001703037224 */ /* 0x008fc800078e020e */
[----:B------:R-:W-:-:S04]  /*16fa0*/  IMAD R3, R3, R15, R12 ;  /* 0x0000000f03037224 */ /* 0x000fc800078e020c */
[----:B------:R-:W-:-:S04]  /*16fb0*/  @P0 IMAD R17, R18, R13, R19 ;  /* 0x0000000d12110224 */ /* 0x000fc800078e0213 */
[----:B------:R-:W-:-:S05]  /*16fc0*/  IMAD R0, R0, R26, R17 ;  /* 0x0000001a00007224 */ /* 0x000fca00078e0211 */
[----:B------:R-:W-:Y:S02]  /*16fd0*/  SEL R4, R3, R0, !P0 ;  /* 0x0000000003047207 */ /* 0x000fe40004000000 */
[----:B------:R-:W-:Y:S01]  /*16fe0*/  SEL R0, R0, R3, !P0 ;  /* 0x0000000300007207 */ /* 0x000fe20004000000 */
[----:B------:R-:W-:Y:S01]  /*16ff0*/  IMAD.U32 R3, RZ, RZ, UR5 ;  /* 0x00000005ff037e24 */ /* 0x000fe2000f8e00ff */
[----:B------:R-:W-:Y:S02]  /*17000*/  R2UR UR4, R4 ;  /* 0x00000000040472ca */ /* 0x000fe400000e0000 */
[----:B------:R-:W-:Y:S01]  /*17010*/  R2UR UR6, R0 ;  /* 0x00000000000672ca */ /* 0x000fe200000e0000 */
[----:B------:R-:W-:Y:S01]  /*17020*/  IMAD.MOV.U32 R0, RZ, RZ, 0x1 ;  /* 0x00000001ff007424 */ /* 0x000fe200078e00ff */
[----:B------:R1:W-:Y:S09]  /*17030*/  STL [R1+0x94], R3 ;  /* 0x0000940301007387 */ /* 0x0003f20000100800 */
[----:B------:R-:W-:-:S07]  /*17040*/  IMAD.U32 R18, RZ, RZ, UR4 ;  /* 0x00000004ff127e24 */ /* 0x000fce000f8e00ff */
.L_x_505:
[----:B------:R-:W-:Y:S01]  /*17050*/  LOP3.LUT P0, RZ, R0, 0xff, RZ, 0xc0, !PT ;  /* 0x000000ff00ff7812 */ /* 0x000fe2000780c0ff */
[----:B------:R-:W-:-:S12]  /*17060*/  IMAD.U32 R19, RZ, RZ, UR6 ;  /* 0x00000006ff137e24 */ /* 0x000fd8000f8e00ff */
[----:B------:R-:W-:Y:S05]  /*17070*/  @P0 BRA `(.L_x_508) ;  /* 0xfffffea0003c0947 */ /* 0x000fea000383ffff */
[----:B------:R-:W-:Y:S05]  /*17080*/  EXIT ;  /* 0x000000000000794d */ /* 0x000fea0003800000 */
.L_x_3:
[----:B------:R-:W2:Y:S01]  /*17090*/  LDL R17, [R1+0x9c] ;  /* 0x00009c0001117983 */ /* 0x000ea20000100800 */
[----:B------:R-:W-:-:S03]  /*170a0*/  ULDC.64 UR4, c[0x0][0x650] ;  /* 0x0001940000047ab9 */ /* 0x000fc60000000a00 */
[----:B------:R-:W3:Y:S01]  /*170b0*/  LDL R18, [R1+0x98] ;  /* 0x0000980001127983 */ /* 0x000ee20000100800 */
[----:B------:R-:W-:Y:S01]  /*170c0*/  PRMT R6, RZ, 0x7610, R6 ;  /* 0x00007610ff067816 */ /* 0x000fe20000000006 */
[----:B------:R-:W-:Y:S02]  /*170d0*/  IMAD.MOV.U32 R5, RZ, RZ, -0x1 ;  /* 0xffffffffff057424 */ /* 0x000fe400078e00ff */
[----:B------:R-:W-:Y:S02]  /*170e0*/  IMAD.MOV.U32 R4, RZ, RZ, -0x1 ;  /* 0xffffffffff047424 */ /* 0x000fe400078e00ff */
[----:B------:R-:W-:Y:S01]  /*170f0*/  IMAD.MOV.U32 R9, RZ, RZ, -0x1 ;  /* 0xffffffffff097424 */ /* 0x000fe200078e00ff */
[----:B--2---:R-:W-:-:S04]  /*17100*/  ISETP.GE.U32.AND P0, PT, R17, UR4, PT ;  /* 0x0000000411007c0c */ /* 0x004fc8000bf06070 */
[----:B---3--:R-:W-:-:S13]  /*17110*/  ISETP.GE.U32.AND.EX P0, PT, R18, UR5, PT, P0 ;  /* 0x0000000512007c0c */ /* 0x008fda000bf06100 */
[----:B------:R-:W-:Y:S05]  /*17120*/  @P0 BRA `(.L_x_509) ;  /* 0x0000000400680947 */ /* 0x000fea0003800000 */
[----:B------:R-:W0:Y:S01]  /*17130*/  LDC.64 R10, c[0x0][0x628] ;  /* 0x00018a00ff0a7b82 */ /* 0x000e220000000a00 */
[----:B------:R-:W-:Y:S02]  /*17140*/  IMAD.MOV.U32 R8, RZ, RZ, R17 ;  /* 0x000000ffff087224 */ /* 0x000fe400078e0011 */
[----:B------:R-:W-:-:S05]  /*17150*/  IMAD.MOV.U32 R9, RZ, RZ, R18 ;  /* 0x000000ffff097224 */ /* 0x000fca00078e0012 */
[----:B------:R-:W1:Y:S08]  /*17160*/  LDC R12, c[0x0][0x630] ;  /* 0x00018c00ff0c7b82 */ /* 0x000e700000000800 */
[----:B------:R-:W2:Y:S01]  /*17170*/  LDC.64 R14, c[0x0][0x620] ;  /* 0x00018800ff0e7b82 */ /* 0x000ea20000000a00 */
[----:B0-----:R-:W-:-:S04]  /*17180*/  ISETP.NE.U32.AND P0, PT, R10, RZ, PT ;  /* 0x000000ff0a00720c */ /* 0x001fc80003f05070 */
[----:B------:R-:W-:-:S13]  /*17190*/  ISETP.NE.AND.EX P0, PT, R11, RZ, PT, P0 ;  /* 0x000000ff0b00720c */ /* 0x000fda0003f05300 */
[----:B-12---:R-:W-:Y:S05]  /*171a0*/  @!P0 BRA `(.L_x_510) ;  /* 0x0000000000288947 */ /* 0x006fea0003800000 */
        /* <DEDUP_REMOVED lines=10> */
.L_x_510:
[--C-:B------:R-:W-:Y:S01]  /*17250*/  SHF.R.U64 R10, R8, R12, R9.reuse ;  /* 0x0000000c080a7219 */ /* 0x100fe20000001209 */
[----:B------:R-:W-:Y:S01]  /*17260*/  IMAD.MOV.U32 R5, RZ, RZ, R18 ;  /* 0x000000ffff057224 */ /* 0x000fe200078e0012 */
[----:B------:R-:W-:Y:S01]  /*17270*/  I2FP.F32.U32 R6, R2 ;  /* 0x0000000200067245 */ /* 0x000fe20000201000 */
[----:B------:R-:W0:Y:S01]  /*17280*/  LDC R16, c[0x0][0x618] ;  /* 0x00018600ff107b82 */ /* 0x000e220000000800 */
[----:B------:R-:W-:Y:S01]  /*17290*/  SHF.R.U32.HI R3, RZ, R12, R9 ;  /* 0x0000000cff037219 */ /* 0x000fe20000011609 */
[----:B------:R-:W-:Y:S01]  /*172a0*/  ULDC UR4, c[0x0][0x150] ;  /* 0x0000540000047ab9 */ /* 0x000fe20000000800 */
[----:B------:R-:W-:Y:S01]  /*172b0*/  IADD3 R7, P0, RZ, -R10, RZ ;  /* 0x8000000aff077210 */ /* 0x000fe20007f1e0ff */
[----:B------:R-:W-:Y:S01]  /*172c0*/  FMUL R9, R6, UR4 ;  /* 0x0000000406097c20 */ /* 0x000fe20008400000 */
[----:B------:R-:W-:Y:S01]  /*172d0*/  IMAD.MOV.U32 R4, RZ, RZ, R17 ;  /* 0x000000ffff047224 */ /* 0x000fe200078e0011 */
[----:B------:R-:W-:Y:S02]  /*172e0*/  ULDC UR4, c[0x0][0x154] ;  /* 0x0000550000047ab9 */ /* 0x000fe40000000800 */
[----:B------:R-:W1:Y:S01]  /*172f0*/  LDC.64 R18, c[0x0][0x640] ;  /* 0x00019000ff127b82 */ /* 0x000e620000000a00 */
[----:B------:R-:W-:Y:S01]  /*17300*/  IMAD.X R3, RZ, RZ, ~R3, P0 ;  /* 0x000000ffff037224 */ /* 0x000fe200000e0e03 */
[----:B------:R-:W2:Y:S01]  /*17310*/  F2I.U32.TRUNC.NTZ R9, R9 ;  /* 0x0000000900097305 */ /* 0x000ea2000020f000 */
[----:B------:R-:W-:-:S04]  /*17320*/  IMAD.WIDE.U32 R4, R7, R14, R4 ;  /* 0x0000000e07047225 */ /* 0x000fc800078e0004 */
[----:B------:R-:W-:Y:S01]  /*17330*/  IMAD R6, R3, R14, RZ ;  /* 0x0000000e03067224 */ /* 0x000fe200078e02ff */
[----:B------:R-:W3:Y:S03]  /*17340*/  LDC R11, c[0x0][0x144] ;  /* 0x00005100ff0b7b82 */ /* 0x000ee60000000800 */
[----:B------:R-:W-:Y:S02]  /*17350*/  IMAD R3, R7, R15, R6 ;  /* 0x0000000f07037224 */ /* 0x000fe400078e0206 */
[----:B------:R-:W-:Y:S02]  /*17360*/  IMAD.MOV.U32 R6, RZ, RZ, -0x1 ;  /* 0xffffffffff067424 */ /* 0x000fe400078e00ff */
[----:B------:R-:W-:Y:S01]  /*17370*/  IMAD.IADD R3, R5, 0x1, R3 ;  /* 0x0000000105037824 */ /* 0x000fe200078e0203 */
[----:B------:R-:W4:Y:S01]  /*17380*/  LDC R12, c[0x0][0x608] ;  /* 0x00018200ff0c7b82 */ /* 0x000f220000000800 */
[----:B------:R-:W-:-:S03]  /*17390*/  I2FP.F32.U32 R5, R0 ;  /* 0x0000000000057245 */ /* 0x000fc60000201000 */
[-C--:B0-----:R-:W-:Y:S01]  /*173a0*/  SHF.R.U64 R8, R4, R16.reuse, R3 ;  /* 0x0000001004087219 */ /* 0x081fe20000001203 */
[----:B--2---:R-:W-:Y:S01]  /*173b0*/  IMAD.MOV R4, RZ, RZ, -R9 ;  /* 0x000000ffff047224 */ /* 0x004fe200078e0a09 */
[----:B------:R-:W-:Y:S01]  /*173c0*/  SHF.R.U32.HI R3, RZ, R16, R3 ;  /* 0x00000010ff037219 */ /* 0x000fe20000011603 */
[----:B------:R-:W-:Y:S01]  /*173d0*/  FMUL R5, R5, UR4 ;  /* 0x0000000405057c20 */ /* 0x000fe20008400000 */
[----:B------:R-:W0:Y:S01]  /*173e0*/  LDC R7, c[0x0][0x658] ;  /* 0x00019600ff077b82 */ /* 0x000e220000000800 */
[----:B-1----:R-:W-:-:S04]  /*173f0*/  ISETP.NE.U32.AND P0, PT, R18, RZ, PT ;  /* 0x000000ff1200720c */ /* 0x002fc80003f05070 */
[----:B------:R-:W-:-:S03]  /*17400*/  ISETP.NE.AND.EX P0, PT, R19, RZ, PT, P0 ;  /* 0x000000ff1300720c */ /* 0x000fc60003f05300 */
[----:B------:R-:W1:Y:S01]  /*17410*/  LDC R15, c[0x0][0x148] ;  /* 0x00005200ff0f7b82 */ /* 0x000e620000000800 */
[----:B---3--:R-:W-:Y:S02]  /*17420*/  IMAD R17, R11, R4, R2 ;  /* 0x000000040b117224 */ /* 0x008fe400078e0202 */
[----:B------:R-:W-:-:S05]  /*17430*/  IMAD.MOV.U32 R4, RZ, RZ, 0x1 ;  /* 0x00000001ff047424 */ /* 0x000fca00078e00ff */
[----:B------:R-:W2:Y:S01]  /*17440*/  LDC R14, c[0x0][0x600] ;  /* 0x00018000ff0e7b82 */ /* 0x000ea20000000800 */
[-CC-:B----4-:R-:W-:Y:S02]  /*17450*/  SHF.R.U64 R11, R8, R12.reuse, R3.reuse ;  /* 0x0000000c080b7219 */ /* 0x190fe40000001203 */
[----:B------:R-:W-:Y:S02]  /*17460*/  SHF.R.U32.HI R2, RZ, R12, R3 ;  /* 0x0000000cff027219 */ /* 0x000fe40000011603 */
[----:B------:R3:W4:Y:S03]  /*17470*/  F2I.U32.TRUNC.NTZ R12, R5 ;  /* 0x00000005000c7305 */ /* 0x000726000020f000 */
[----:B------:R-:W1:Y:S01]  /*17480*/  LDC R20, c[0x0][0x648] ;  /* 0x00019200ff147b82 */ /* 0x000e620000000800 */
[-C--:B0-----:R-:W-:Y:S02]  /*17490*/  SHF.R.U64 R13, R11, R7.reuse, R2 ;  /* 0x000000070b0d7219 */ /* 0x081fe40000001202 */
[----:B------:R-:W-:-:S02]  /*174a0*/  SHF.L.U32 R6, R6, R7, RZ ;  /* 0x0000000706067219 */ /* 0x000fc400000006ff */
[-C--:B------:R-:W-:Y:S01]  /*174b0*/  SHF.R.U32.HI R3, RZ, R7.reuse, R2 ;  /* 0x00000007ff037219 */ /* 0x080fe20000011602 */
[----:B------:R-:W-:Y:S01]  /*174c0*/  IMAD.MOV.U32 R2, RZ, RZ, R13 ;  /* 0x000000ffff027224 */ /* 0x000fe200078e000d */
[----:B------:R-:W-:Y:S01]  /*174d0*/  SHF.L.U32 R16, R4, R7, RZ ;  /* 0x0000000704107219 */ /* 0x000fe200000006ff */
[----:B------:R-:W0:Y:S01]  /*174e0*/  LDC R21, c[0x0][0x638] ;  /* 0x00018e00ff157b82 */ /* 0x000e220000000800 */
[----:B------:R-:W-:-:S07]  /*174f0*/  LOP3.LUT R22, RZ, R6, RZ, 0x33, !PT ;  /* 0x00000006ff167212 */ /* 0x000fce00078e33ff */
[----:B------:R-:W0:Y:S01]  /*17500*/  LDC R23, c[0x0][0x610] ;  /* 0x00018400ff177b82 */ /* 0x000e220000000800 */
[----:B---34-:R-:W-:Y:S05]  /*17510*/  @!P0 BRA `(.L_x_511) ;  /* 0x0000000000288947 */ /* 0x018fea0003800000 */
[----:B------:R-:W3:Y:S02]  /*17520*/  LDC R2, c[0x0][0x64c] ;  /* 0x00019300ff027b82 */ /* 0x000ee40000000800 */
[----:B---3--:R-:W-:-:S05]  /*17530*/  IADD3 R7, P0, R13, R2, RZ ;  /* 0x000000020d077210 */ /* 0x008fca0007f1e0ff */
        /* <DEDUP_REMOVED lines=8> */
.L_x_511:
[----:B------:R-:W3:Y:S01]  /*175c0*/  LDC R4, c[0x0][0x65c] ;  /* 0x00019700ff047b82 */ /* 0x000ee20000000800 */
[----:B-1----:R-:W-:Y:S01]  /*175d0*/  SHF.R.U64 R3, R2, R20, R3 ;  /* 0x0000001402037219 */ /* 0x002fe20000001203 */
[----:B--2---:R-:W-:Y:S01]  /*175e0*/  VIADD R5, R14, 0xffffffff ;  /* 0xffffffff0e057836 */ /* 0x004fe20000000000 */
[----:B------:R-:W-:Y:S01]  /*175f0*/  LOP3.LUT R2, R11, R22, RZ, 0xc0, !PT ;  /* 0x000000160b027212 */ /* 0x000fe200078ec0ff */
[----:B------:R-:W-:Y:S02]  /*17600*/  IMAD.MOV R12, RZ, RZ, -R12 ;  /* 0x000000ffff0c7224 */ /* 0x000fe400078e0a0c */
[----:B------:R-:W-:Y:S02]  /*17610*/  IMAD.MOV.U32 R6, RZ, RZ, 0x1 ;  /* 0x00000001ff067424 */ /* 0x000fe400078e00ff */
[----:B------:R-:W-:Y:S02]  /*17620*/  IMAD R2, R16, R3, R2 ;  /* 0x0000000310027224 */ /* 0x000fe400078e0202 */
[----:B------:R-:W-:Y:S01]  /*17630*/  IMAD.MOV.U32 R9, RZ, RZ, R10 ;  /* 0x000000ffff097224 */ /* 0x000fe200078e000a */
[----:B---3--:R-:W-:Y:S01]  /*17640*/  ISETP.NE.AND P0, PT, R4, 0x1, PT ;  /* 0x000000010400780c */ /* 0x008fe20003f05270 */
[----:B------:R-:W-:Y:S01]  /*17650*/  IMAD.MOV R4, RZ, RZ, -R3 ;  /* 0x000000ffff047224 */ /* 0x000fe200078e0a03 */
[----:B------:R-:W-:-:S11]  /*17660*/  LOP3.LUT R3, R8, R5, RZ, 0xc0, !PT ;  /* 0x0000000508037212 */ /* 0x000fd600078ec0ff */
[----:B------:R-:W-:Y:S02]  /*17670*/  @P0 IMAD R17, R15, R12, R0 ;  /* 0x0000000c0f110224 */ /* 0x000fe400078e0200 */
[----:B0-----:R-:W-:Y:S02]  /*17680*/  IMAD R0, R4, R21, R13 ;  /* 0x0000001504007224 */ /* 0x001fe400078e020d */
[----:B------:R-:W-:Y:S02]  /*17690*/  IMAD R5, R2, R23, R17 ;  /* 0x0000001702057224 */ /* 0x000fe400078e0211 */
[----:B------:R-:W-:-:S05]  /*176a0*/  IMAD R0, R0, R14, R3 ;  /* 0x0000000e00007224 */ /* 0x000fca00078e0203 */
[----:B------:R-:W-:Y:S02]  /*176b0*/  SEL R4, R0, R5, !P0 ;  /* 0x0000000500047207 */ /* 0x000fe40004000000 */
[----:B------:R-:W-:-:S07]  /*176c0*/  SEL R5, R5, R0, !P0 ;  /* 0x0000000005057207 */ /* 0x000fce0004000000 */
.L_x_509:
[----:B------:R-:W-:-:S08]  /*176d0*/  NOP ;  /* 0x0000000000007918 */ /* 0x000fd00000000000 */
[----:B------:R-:W0:-:S00]  /*176e0*/  USETMAXREG.DEALLOC.CTAPOOL 0x18 ;  /* 0x00000018000079c8 */ /* 0x000e0000080e0500 */
[----:B------:R-:W-:-:S13]  /*176f0*/  ISETP.NE.AND P0, PT, RZ, UR8, PT ;  /* 0x00000008ff007c0c */ /* 0x000fda000bf05270 */
[----:B------:R-:W-:Y:S05]  /*17700*/  @P0 EXIT ;  /* 0x000000000000094d */ /* 0x000fea0003800000 */
[----:B0-----:R-:W-:Y:S01]  /*17710*/  LOP3.LUT P0, RZ, R6, 0xff, RZ, 0xc0, !PT ;  /* 0x000000ff06ff7812 */ /* 0x001fe2000780c0ff */
[----:B------:R-:W-:Y:S02]  /*17720*/  IMAD.MOV.U32 R0, RZ, RZ, 0x1 ;  /* 0x00000001ff007424 */ /* 0x000fe400078e00ff */
[----:B------:R-:W-:-:S10]  /*17730*/  IMAD.MOV.U32 R6, RZ, RZ, RZ ;  /* 0x000000ffff067224 */ /* 0x000fd400078e00ff */
[----:B------:R-:W-:Y:S05]  /*17740*/  @!P0 BRA `(.L_x_512) ;  /* 0x0000000c006c8947 */ /* 0x000fea0003800000 */
[----:B------:R-:W2:Y:S01]  /*17750*/  LDL R3, [R1+0x90] ;  /* 0x0000900001037983 */ /* 0x000ea20000100800 */
[----:B------:R-:W-:Y:S01]  /*17760*/  ULDC UR4, c[0x0][0x28c] ;  /* 0x0000a30000047ab9 */ /* 0x000fe20000000800 */
[----:B------:R-:W-:Y:S01]  /*17770*/  ULDC UR6, c[0x0][0x658] ;  /* 0x0001960000067ab9 */ /* 0x000fe20000000800 */
[----:B------:R-:W-:Y:S01]  /*17780*/  UMOV UR7, 0xffffffff ;  /* 0xffffffff00077882 */ /* 0x000fe20000000000 */
[----:B------:R-:W0:Y:S01]  /*17790*/  S2R R2, SR_TID.X ;  /* 0x0000000000027919 */ /* 0x000e220000002100 */
[----:B------:R-:W-:Y:S01]  /*177a0*/  ULDC UR5, c[0x0][0x600] ;  /* 0x0001800000057ab9 */ /* 0x000fe20000000800 */
[----:B------:R-:W-:Y:S01]  /*177b0*/  UMOV UR9, 0x1 ;  /* 0x0000000100097882 */ /* 0x000fe20000000000 */
[----:B------:R-:W-:Y:S01]  /*177c0*/  USHF.L.U32 UR7, UR7, UR6, URZ ;  /* 0x0000000607077299 */ /* 0x000fe2000800063f */
[----:B------:R-:W-:Y:S01]  /*177d0*/  BSSY B0, `(.L_x_512) ;  /* 0x00000d2000007945 */ /* 0x000fe20003800000 */
[----:B------:R-:W-:Y:S01]  /*177e0*/  ULDC UR8, c[0x0][0xc] ;  /* 0x0000030000087ab9 */ /* 0x000fe20000000800 */
[----:B------:R-:W-:Y:S01]  /*177f0*/  IMAD.MOV.U32 R8, RZ, RZ, 0x1 ;  /* 0x00000001ff087424 */ /* 0x000fe200078e00ff */
[----:B------:R-:W-:Y:S01]  /*17800*/  ULDC.64 UR24, c[0x0][0x198] ;  /* 0x0000660000187ab9 */ /* 0x000fe20000000a00 */
[----:B------:R-:W-:-:S02]  /*17810*/  IMAD.MOV.U32 R0, RZ, RZ, 0x1 ;  /* 0x00000001ff007424 */ /* 0x000fc400078e00ff */
[----:B------:R-:W-:Y:S01]  /*17820*/  IMAD.MOV.U32 R6, RZ, RZ, RZ ;  /* 0x000000ffff067224 */ /* 0x000fe200078e00ff */
[C---:B0-----:R-:W-:Y:S02]  /*17830*/  LOP3.LUT P2, RZ, R2.reuse, 0x7f, RZ, 0xc0, !PT ;  /* 0x0000007f02ff7812 */ /* 0x041fe4000784c0ff */
[----:B------:R-:W-:-:S04]  /*17840*/  LOP3.LUT P0, RZ, R2, 0x1f, RZ, 0xc0, !PT ;  /* 0x0000001f02ff7812 */ /* 0x000fc8000780c0ff */
[----:B------:R-:W-:Y:S02]  /*17850*/  PLOP3.LUT P0, PT, P0, P2, PT, 0x8a, 0x0 ;  /* 0x000000000000781c */ /* 0x000fe40000705172 */
[----:B--2---:R-:W-:-:S13]  /*17860*/  R2UR UR10, R3 ;  /* 0x00000000030a72ca */ /* 0x004fda00000e0000 */
[----:B------:R-:W-:Y:S02]  /*17870*/  ULOP3.LUT UR21, UR10, 0x2, URZ, 0xfc, !UPT ;  /* 0x000000020a157892 */ /* 0x000fe4000f8efc3f */
[----:B------:R-:W-:Y:S02]  /*17880*/  UIADD3 UR10, UR4, 0x1f, URZ ;  /* 0x0000001f040a7890 */ /* 0x000fe4000fffe03f */
[----:B------:R-:W-:Y:S02]  /*17890*/  UIADD3 UR4, UR5, -0x1, URZ ;  /* 0xffffffff05047890 */ /* 0x000fe4000fffe03f */
[----:B------:R-:W-:Y:S02]  /*178a0*/  USHF.R.S32.HI UR11, URZ, 0x1f, UR10 ;  /* 0x0000001f3f0b7899 */ /* 0x000fe4000801140a */
[----:B------:R-:W-:Y:S02]  /*178b0*/  USHF.L.U32 UR5, UR9, UR6, URZ ;  /* 0x0000000609057299 */ /* 0x000fe4000800063f */
[----:B------:R-:W-:Y:S01]  /*178c0*/  ULEA.HI UR11, UR11, UR10, URZ, 0x5 ;  /* 0x0000000a0b0b7291 */ /* 0x000fe2000f8f283f */
[----:B------:R-:W-:Y:S01]  /*178d0*/  ULDC UR9, c[0x0][0x10] ;  /* 0x0000040000097ab9 */ /* 0x000fe20000000800 */
[----:B------:R-:W-:-:S02]  /*178e0*/  ULOP3.LUT UR6, URZ, UR7, URZ, 0x33, !UPT ;  /* 0x000000073f067292 */ /* 0x000fc4000f8e333f */
[----:B------:R-:W-:Y:S01]  /*178f0*/  UIMAD.WIDE.U32 UR8, UR8, UR9, URZ ;  /* 0x00000009080872a5 */ /* 0x000fe2000f8e003f */
[----:B------:R-:W-:Y:S01]  /*17900*/  ULDC UR7, c[0x0][0x14] ;  /* 0x0000050000077ab9 */ /* 0x000fe20000000800 */
[----:B------:R-:W-:Y:S02]  /*17910*/  USHF.R.S32.HI UR19, URZ, 0x5, UR11 ;  /* 0x000000053f137899 */ /* 0x000fe4000801140b */
[----:B------:R-:W-:Y:S02]  /*17920*/  UIMAD.WIDE.U32 UR22, UR8, UR7, URZ ;  /* 0x00000007081672a5 */ /* 0x000fe4000f8e003f */
[----:B------:R-:W-:Y:S02]  /*17930*/  UIMAD UR13, UR9, UR7, URZ ;  /* 0x00000007090d72a4 */ /* 0x000fe4000f8e023f */
[----:B------:R-:W-:Y:S02]  /*17940*/  UIADD3 UR26, UR19, 0x1, URZ ;  /* 0x00000001131a7890 */ /* 0x000fe4000fffe03f */
[----:B------:R-:W-:-:S12]  /*17950*/  UIADD3 UR13, UR23, UR13, URZ ;  /* 0x0000000d170d7290 */ /* 0x000fd8000fffe03f */
.L_x_524:
[----:B------:R-:W-:-:S03]  /*17960*/  UMOV UR7, 0xffffffff ;  /* 0xffffffff00077882 */ /* 0x000fc60000000000 */
[----:B------:R-:W-:Y:S05]  /*17970*/  BRA.DIV UR7, `(.L_x_513) ;  /* 0x0000001207447947 */ /* 0x000fea000b800000 */
[----:B------:R-:W-:-:S13]  /*17980*/  ELECT P6, URZ, PT ;  /* 0x00000000003f782f */ /* 0x000fda00038c0000 */
.L_x_538:
[----:B------:R-:W0:Y:S01]  /*17990*/  LDC R2, c[0x0][0x28c] ;  /* 0x0000a300ff027b82 */ /* 0x000e220000000800 */
[----:B------:R-:W-:Y:S01]  /*179a0*/  BSSY B1, `(.L_x_514) ;  /* 0x0000038000017945 */ /* 0x000fe20003800000 */
[----:B0-----:R-:W-:-:S13]  /*179b0*/  ISETP.LT.OR P6, PT, R2, 0x1, !P6 ;  /* 0x000000010200780c */ /* 0x001fda00077c1670 */
[----:B------:R-:W-:Y:S05]  /*179c0*/  @P6 BRA `(.L_x_515) ;  /* 0x0000000000d46947 */ /* 0x000fea0003800000 */
[----:B------:R-:W-:Y:S02]  /*179d0*/  IMAD.SHL.U32 R3, R5, 0x100, RZ ;  /* 0x0000010005037824 */ /* 0x000fe400078e00ff */
[----:B------:R-:W-:Y:S02]  /*179e0*/  IMAD R4, R4, 0xf0, RZ ;  /* 0x000000f004047824 */ /* 0x000fe400078e02ff */
[----:B------:R-:W-:Y:S02]  /*179f0*/  IMAD.MOV.U32 R13, RZ, RZ, RZ ;  /* 0x000000ffff0d7224 */ /* 0x000fe400078e00ff */
[----:B------:R-:W-:Y:S02]  /*17a00*/  IMAD.U32 R11, RZ, RZ, UR26 ;  /* 0x0000001aff0b7e24 */ /* 0x000fe4000f8e00ff */
[----:B------:R-:W-:Y:S02]  /*17a10*/  IMAD.MOV.U32 R2, RZ, RZ, R0 ;  /* 0x000000ffff027224 */ /* 0x000fe400078e0000 */
[----:B------:R-:W-:-:S07]  /*17a20*/  IMAD.MOV.U32 R5, RZ, RZ, R6 ;  /* 0x000000ffff057224 */ /* 0x000fce00078e0006 */
.L_x_519:
[----:B------:R-:W0:Y:S01]  /*17a30*/  S2R R10, SR_CgaCtaId ;  /* 0x00000000000a7919 */ /* 0x000e220000008800 */
[----:B------:R-:W-:-:S04]  /*17a40*/  MOV R7, 0x400 ;  /* 0x0000040000077802 */ /* 0x000fc80000000f00 */
[----:B0-----:R-:W-:Y:S02]  /*17a50*/  LEA R14, R10, R7, 0x18 ;  /* 0x000000070a0e7211 */ /* 0x001fe400078ec0ff */
[----:B------:R-:W-:Y:S01]  /*17a60*/  SHF.L.U32 R7, R2, 0x1f, RZ ;  /* 0x0000001f02077819 */ /* 0x000fe200000006ff */
[----:B------:R-:W0:Y:S02]  /*17a70*/  @!P2 LDC R10, c[0x0][0x500] ;  /* 0x00014000ff0aab82 */ /* 0x000e240000000800 */
[----:B------:R-:W-:-:S04]  /*17a80*/  IMAD R12, R5, 0x8, R14 ;  /* 0x00000008050c7824 */ /* 0x000fc800078e020e */
[----:B------:R-:W1:Y:S02]  /*17a90*/  SYNCS.PHASECHK.TRANS64.TRYWAIT P1, [R12+URZ+0x38], R7 ;  /* 0x000038070c0075a7 */ /* 0x000e64000802017f */
[----:B-1----:R-:W-:Y:S05]  /*17aa0*/  @!P1 BRA `(.L_x_516) ;  /* 0x0000001000189947 */ /* 0x002fea0003800000 */
.L_x_539:
[----:B------:R-:W-:Y:S01]  /*17ab0*/  UPRMT UR7, UR21, 0x9910, URZ ;  /* 0x0000991015077896 */ /* 0x000fe2000800003f */
[----:B0-----:R0:W-:Y:S03]  /*17ac0*/  @!P2 SYNCS.ARRIVE.TRANS64 RZ, [R12+URZ], R10 ;  /* 0x0000000a0cffa9a7 */ /* 0x0011e6000800003f */
[----:B------:R-:W-:-:S06]  /*17ad0*/  UISETP.NE.AND UP0, UPT, UR7, 0x2, UPT ;  /* 0x000000020700788c */ /* 0x000fcc000bf05270 */
[----:B------:R-:W-:-:S13]  /*17ae0*/  PLOP3.LUT P1, PT, PT, PT, UP0, 0x80, 0x0 ;  /* 0x000000000000781c */ /* 0x000fda0003f2f008 */
[----:B0-----:R-:W-:Y:S05]  /*17af0*/  @P1 BRA `(.L_x_517) ;  /* 0x0000000000041947 */ /* 0x001fea0003800000 */
[----:B------:R-:W-:Y:S01]  /*17b00*/  BPT.TRAP 0x1 ;  /* 0x000000040000795c */ /* 0x000fe20000300000 */
.L_x_517:
[----:B------:R-:W-:Y:S05]  /*17b10*/  @P0 BRA `(.L_x_518) ;  /* 0x0000000000040947 */ /* 0x000fea0003800000 */
[----:B------:R-:W-:Y:S01]  /*17b20*/  BPT.TRAP 0x1 ;  /* 0x000000040000795c */ /* 0x000fe20000300000 */
.L_x_518:
[C-C-:B-1----:R-:W-:Y:S01]  /*17b30*/  IMAD R7, R5.reuse, 0x4000, R14.reuse ;  /* 0x0000400005077824 */ /* 0x142fe200078e020e */
[----:B------:R-:W-:Y:S01]  /*17b40*/  R2UR UR9, R12 ;  /* 0x000000000c0972ca */ /* 0x000fe200000e0000 */
[----:B------:R-:W-:Y:S01]  /*17b50*/  IMAD R14, R5, 0x3c00, R14 ;  /* 0x00003c00050e7824 */ /* 0x000fe200078e020e */
[----:B------:R-:W-:Y:S01]  /*17b60*/  UIADD3 UR14, UP0, UR24, 0xf0, URZ ;  /* 0x000000f0180e7890 */ /* 0x000fe2000ff1e03f */
[----:B------:R-:W-:Y:S01]  /*17b70*/  VIADD R11, R11, 0xffffffff ;  /* 0xffffffff0b0b7836 */ /* 0x000fe20000000000 */
[----:B------:R-:W-:Y:S01]  /*17b80*/  R2UR UR7, R7 ;  /* 0x00000000070772ca */ /* 0x000fe200000e0000 */
[----:B------:R-:W-:Y:S01]  /*17b90*/  UIADD3 UR28, UP1, UR24, 0x1f0, URZ ;  /* 0x000001f0181c7890 */ /* 0x000fe2000ff3e03f */
[----:B------:R-:W-:Y:S01]  /*17ba0*/  R2UR UR8, R14 ;  /* 0x000000000e0872ca */ /* 0x000fe200000e0000 */
[----:B------:R-:W-:Y:S01]  /*17bb0*/  UIADD3.X UR15, URZ, UR25, URZ, UP0, !UPT ;  /* 0x000000193f0f7290 */ /* 0x000fe200087fe43f */
[----:B------:R-:W-:Y:S01]  /*17bc0*/  R2UR UR11, R3 ;  /* 0x00000000030b72ca */ /* 0x000fe200000e0000 */
[----:B------:R-:W-:Y:S01]  /*17bd0*/  VIADD R5, R5, 0x1 ;  /* 0x0000000105057836 */ /* 0x000fe20000000000 */
[----:B------:R-:W-:Y:S01]  /*17be0*/  R2UR UR10, R13 ;  /* 0x000000000d0a72ca */ /* 0x000fe200000e0000 */
[----:B------:R-:W-:Y:S01]  /*17bf0*/  UIADD3.X UR29, URZ, UR25, URZ, UP1, !UPT ;  /* 0x000000193f1d7290 */ /* 0x000fe20008ffe43f */
[----:B------:R-:W-:Y:S01]  /*17c00*/  R2UR UR12, R9 ;  /* 0x00000000090c72ca */ /* 0x000fe200000e0000 */
[----:B------:R-:W-:Y:S01]  /*17c10*/  UMOV UR16, 0x0 ;  /* 0x0000000000107882 */ /* 0x000fe20000000000 */
[----:B------:R-:W-:Y:S01]  /*17c20*/  R2UR UR20, R4 ;  /* 0x00000000041472ca */ /* 0x000fe200000e0000 */
[----:B------:R-:W-:Y:S01]  /*17c30*/  UMOV UR17, 0x10000000 ;  /* 0x1000000000117882 */ /* 0x000fe20000000000 */
[----:B------:R-:W-:Y:S01]  /*17c40*/  ISETP.GT.AND P3, PT, R11, 0x1, PT ;  /* 0x000000010b00780c */ /* 0x000fe20003f64270 */
[----:B------:R-:W-:Y:S01]  /*17c50*/  UIADD3 UR7, UR7, 0x180, URZ ;  /* 0x0000018007077890 */ /* 0x000fe2000fffe03f */
[----:B------:R-:W-:Y:S01]  /*17c60*/  ISETP.NE.AND P1, PT, R5, 0x7, PT ;  /* 0x000000070500780c */ /* 0x000fe20003f25270 */
[----:B------:R-:W-:Y:S01]  /*17c70*/  UIADD3 UR18, UR8, 0x1c180, URZ ;  /* 0x0001c18008127890 */ /* 0x000fe2000fffe03f */
[----:B------:R-:W-:-:S02]  /*17c80*/  VIADD R13, R13, 0x20 ;  /* 0x000000200d0d7836 */ /* 0x000fc40000000000 */
[----:B------:R-:W-:Y:S02]  /*17c90*/  SEL R7, RZ, 0x1, P1 ;  /* 0x00000001ff077807 */ /* 0x000fe40000800000 */
[----:B------:R-:W-:Y:S01]  /*17ca0*/  UMOV UR8, UR7 ;  /* 0x0000000700087c82 */ /* 0x000fe20008000000 */
[----:B------:R-:W-:Y:S01]  /*17cb0*/  SEL R5, R5, RZ, P1 ;  /* 0x000000ff05057207 */ /* 0x000fe20000800000 */
[----:B------:R0:W-:Y:S01]  /*17cc0*/  UTMALDG.3D [UR8], [UR14], desc[UR16] ;  /* 0x000010080e0075b4 */ /* 0x0001e20008011000 */
[----:B------:R-:W-:Y:S01]  /*17cd0*/  LOP3.LUT R2, R2, R7, RZ, 0x3c, !PT ;  /* 0x0000000702027212 */ /* 0x000fe200078e3cff */
[----:B0-----:R-:W-:Y:S01]  /*17ce0*/  UMOV UR8, UR18 ;  /* 0x0000001200087c82 */ /* 0x001fe20008000000 */
[----:B------:R-:W-:Y:S02]  /*17cf0*/  UMOV UR11, UR20 ;  /* 0x00000014000b7c82 */ /* 0x000fe40008000000 */
[----:B------:R0:W-:Y:S02]  /*17d00*/  UTMALDG.3D [UR8], [UR28], desc[UR16] ;  /* 0x000010081c0075b4 */ /* 0x0001e40008011000 */
[----:B0-----:R-:W-:Y:S05]  /*17d10*/  @P3 BRA `(.L_x_519) ;  /* 0xfffffffc00443947 */ /* 0x001fea000383ffff */
.L_x_515:
[----:B------:R-:W-:Y:S05]  /*17d20*/  BSYNC B1 ;  /* 0x0000000000017941 */ /* 0x000fea0003800000 */
.L_x_514:
[----:B------:R-:W2:Y:S01]  /*17d30*/  LDL.LU R14, [R1+0x98] ;  /* 0x00009800010e7983 */ /* 0x000ea20000300800 */
[----:B------:R-:W-:Y:S01]  /*17d40*/  LOP3.LUT P3, RZ, R8, 0xff, RZ, 0xc0, !PT ;  /* 0x000000ff08ff7812 */ /* 0x000fe2000786c0ff */
[----:B------:R-:W-:Y:S01]  /*17d50*/  VIADD R6, R6, UR19 ;  /* 0x0000001306067c36 */ /* 0x000fe20008000000 */
[----:B------:R-:W-:Y:S01]  /*17d60*/  ULDC.64 UR8, c[0x0][0x650] ;  /* 0x0001940000087ab9 */ /* 0x000fe20000000a00 */
[----:B------:R-:W3:Y:S01]  /*17d70*/  LDL.LU R12, [R1+0x9c] ;  /* 0x00009c00010c7983 */ /* 0x000ee20000300800 */
[----:B------:R-:W-:Y:S01]  /*17d80*/  UISETP.GE.U32.AND UP0, UPT, UR19, 0x7, UPT ;  /* 0x000000071300788c */ /* 0x000fe2000bf06070 */
[C---:B------:R-:W-:Y:S01]  /*17d90*/  IMAD.WIDE.U32 R2, R6.reuse, 0x24924925, RZ ;  /* 0x2492492506027825 */ /* 0x040fe200078e00ff */
[C---:B------:R-:W-:Y:S01]  /*17da0*/  ISETP.GT.U32.AND P1, PT, R6.reuse, 0x6, PT ;  /* 0x000000060600780c */ /* 0x040fe20003f24070 */
[----:B------:R-:W-:Y:S01]  /*17db0*/  BSSY B1, `(.L_x_520) ;  /* 0x0000071000017945 */ /* 0x000fe20003800000 */
[----:B------:R-:W-:Y:S01]  /*17dc0*/  PRMT R8, RZ, 0x7610, R8 ;  /* 0x00007610ff087816 */ /* 0x000fe20000000008 */
[----:B------:R-:W-:-:S02]  /*17dd0*/  IMAD.IADD R2, R6, 0x1, -R3 ;  /* 0x0000000106027824 */ /* 0x000fc400078e0a03 */
[----:B------:R-:W-:Y:S02]  /*17de0*/  IMAD.MOV.U32 R5, RZ, RZ, -0x1 ;  /* 0xffffffffff057424 */ /* 0x000fe400078e00ff */
[----:B------:R-:W0:Y:S01]  /*17df0*/  @P3 S2R R4, SR_CgaCtaId ;  /* 0x0000000000043919 */ /* 0x000e220000008800 */
[----:B------:R-:W-:Y:S01]  /*17e00*/  LEA.HI R2, R2, R3, RZ, 0x1f ;  /* 0x0000000302027211 */ /* 0x000fe200078ff8ff */
[----:B------:R-:W-:Y:S01]  /*17e10*/  IMAD.MOV.U32 R9, RZ, RZ, -0x1 ;  /* 0xffffffffff097424 */ /* 0x000fe200078e00ff */
[----:B------:R-:W-:-:S04]  /*17e20*/  @P3 MOV R3, 0x400 ;  /* 0x0000040000033802 */ /* 0x000fc80000000f00 */
[----:B0-----:R-:W-:Y:S01]  /*17e30*/  @P3 LEA R3, R4, R3, 0x18 ;  /* 0x0000000304033211 */ /* 0x001fe200078ec0ff */
[----:B------:R-:W-:-:S03]  /*17e40*/  IMAD.U32 R4, RZ, RZ, UR19 ;  /* 0x00000013ff047e24 */ /* 0x000fc6000f8e00ff */
[----:B------:R0:W-:Y:S01]  /*17e50*/  @P3 SYNCS.ARRIVE.TRANS64.A1T0 RZ, [R3+URZ+0x88], RZ ;  /* 0x000088ff03ff39a7 */ /* 0x0001e2000810003f */
[----:B------:R-:W-:Y:S02]  /*17e60*/  PLOP3.LUT P3, PT, PT, PT, UP0, 0x80, 0x0 ;  /* 0x000000000000781c */ /* 0x000fe40003f6f008 */
[----:B------:R-:W-:Y:S01]  /*17e70*/  ISETP.LT.U32.AND P1, PT, R4, 0x7, P1 ;  /* 0x000000070400780c */ /* 0x000fe20000f21070 */
[----:B------:R-:W-:-:S03]  /*17e80*/  IMAD.MOV.U32 R4, RZ, RZ, -0x1 ;  /* 0xffffffffff047424 */ /* 0x000fc600078e00ff */
[----:B0-----:R-:W-:-:S04]  /*17e90*/  SEL R3, RZ, 0x1, !P1 ;  /* 0x00000001ff037807 */ /* 0x001fc80004800000 */
[----:B------:R-:W-:Y:S02]  /*17ea0*/  LOP3.LUT R0, R0, R3, RZ, 0x3c, !PT ;  /* 0x0000000300007212 */ /* 0x000fe400078e3cff */
[--C-:B------:R-:W-:Y:S02]  /*17eb0*/  SHF.R.U32.HI R3, RZ, 0x2, R2.reuse ;  /* 0x00000002ff037819 */ /* 0x100fe40000011602 */
[----:B------:R-:W-:Y:S02]  /*17ec0*/  PRMT R2, RZ, 0x7610, R2 ;  /* 0x00007610ff027816 */ /* 0x000fe40000000002 */
[----:B------:R-:W-:Y:S01]  /*17ed0*/  @P3 LOP3.LUT R0, R0, 0x1, R3, 0x78, !PT ;  /* 0x0000000100003812 */ /* 0x000fe200078e7803 */
[----:B------:R-:W-:Y:S01]  /*17ee0*/  IMAD R6, R3, -0x7, R6 ;  /* 0xfffffff903067824 */ /* 0x000fe200078e0206 */
[----:B---3--:R-:W-:-:S04]  /*17ef0*/  IADD3 R12, P1, R12, UR22, RZ ;  /* 0x000000160c0c7c10 */ /* 0x008fc8000ff3e0ff */
[----:B--2---:R-:W-:Y:S01]  /*17f00*/  IADD3.X R14, R14, UR13, RZ, P1, !PT ;  /* 0x0000000d0e0e7c10 */ /* 0x004fe20008ffe4ff */
[----:B------:R0:W-:Y:S01]  /*17f10*/  STL [R1+0x9c], R12 ;  /* 0x00009c0c01007387 */ /* 0x0001e20000100800 */
[----:B------:R-:W-:-:S03]  /*17f20*/  ISETP.GE.U32.AND P1, PT, R12, UR8, PT ;  /* 0x000000080c007c0c */ /* 0x000fc6000bf26070 */
[----:B------:R0:W-:Y:S01]  /*17f30*/  STL [R1+0x98], R14 ;  /* 0x0000980e01007387 */ /* 0x0001e20000100800 */
[----:B------:R-:W-:-:S13]  /*17f40*/  ISETP.GE.U32.AND.EX P1, PT, R14, UR9, PT, P1 ;  /* 0x000000090e007c0c */ /* 0x000fda000bf26110 */
[----:B0-----:R-:W-:Y:S05]  /*17f50*/  @P1 BRA `(.L_x_521) ;  /* 0x0000000400581947 */ /* 0x001fea0003800000 */
[----:B------:R-:W0:Y:S01]  /*17f60*/  S2R R7, SR_CTAID.X ;  /* 0x0000000000077919 */ /* 0x000e220000002500 */
[----:B------:R-:W1:Y:S01]  /*17f70*/  LDC R15, c[0x0][0x65c] ;  /* 0x00019700ff0f7b82 */ /* 0x000e620000000800 */
[----:B------:R-:W-:Y:S01]  /*17f80*/  ULDC UR7, c[0x0][0x150] ;  /* 0x0000540000077ab9 */ /* 0x000fe20000000800 */
[----:B------:R-:W-:Y:S01]  /*17f90*/  ULDC.64 UR8, c[0x0][0x628] ;  /* 0x00018a0000087ab9 */ /* 0x000fe20000000a00 */
[----:B------:R-:W2:Y:S01]  /*17fa0*/  S2R R5, SR_CTAID.Y ;  /* 0x0000000000057919 */ /* 0x000ea20000002600 */
[----:B------:R-:W-:Y:S01]  /*17fb0*/  ISETP.NE.U32.AND P1, PT, RZ, UR8, PT ;  /* 0x00000008ff007c0c */ /* 0x000fe2000bf25070 */
[----:B------:R-:W-:-:S03]  /*17fc0*/  ULDC UR10, c[0x0][0x630] ;  /* 0x00018c00000a7ab9 */ /* 0x000fc60000000800 */
[----:B------:R-:W3:Y:S01]  /*17fd0*/  LDC R4, c[0x0][0x144] ;  /* 0x00005100ff047b82 */ /* 0x000ee20000000800 */
[----:B------:R-:W-:-:S07]  /*17fe0*/  ISETP.NE.AND.EX P1, PT, RZ, UR9, PT, P1 ;  /* 0x00000009ff007c0c */ /* 0x000fce000bf25310 */
[----:B------:R-:W4:Y:S01]  /*17ff0*/  LDC R10, c[0x0][0x148] ;  /* 0x00005200ff0a7b82 */ /* 0x000f220000000800 */
[----:B-1----:R-:W-:Y:S02]  /*18000*/  ISETP.NE.AND P4, PT, R15, 0x1, PT ;  /* 0x000000010f00780c */ /* 0x002fe40003f85270 */
[----:B0-----:R-:W-:Y:S02]  /*18010*/  I2FP.F32.U32 R2, R7 ;  /* 0x0000000700027245 */ /* 0x001fe40000201000 */
[----:B--2---:R-:W-:-:S03]  /*18020*/  I2FP.F32.U32 R3, R5 ;  /* 0x0000000500037245 */ /* 0x004fc60000201000 */
[----:B------:R-:W-:Y:S01]  /*18030*/  FMUL R2, R2, UR7 ;  /* 0x0000000702027c20 */ /* 0x000fe20008400000 */
[----:B------:R-:W-:Y:S02]  /*18040*/  ULDC UR7, c[0x0][0x154] ;  /* 0x0000550000077ab9 */ /* 0x000fe40000000800 */
[----:B------:R-:W-:-:S03]  /*18050*/  FMUL R9, R3, UR7 ;  /* 0x0000000703097c20 */ /* 0x000fc60008400000 */
[----:B------:R-:W0:Y:S08]  /*18060*/  F2I.U32.TRUNC.NTZ R2, R2 ;  /* 0x0000000200027305 */ /* 0x000e30000020f000 */
[----:B------:R-:W1:Y:S01]  /*18070*/  F2I.U32.TRUNC.NTZ R9, R9 ;  /* 0x0000000900097305 */ /* 0x000e62000020f000 */
[----:B0-----:R-:W-:Y:S02]  /*18080*/  IMAD.MOV R3, RZ, RZ, -R2 ;  /* 0x000000ffff037224 */ /* 0x001fe400078e0a02 */
[----:B------:R-:W-:-:S02]  /*18090*/  IMAD.MOV.U32 R2, RZ, RZ, R12 ;  /* 0x000000ffff027224 */ /* 0x000fc400078e000c */
[----:B---3--:R-:W-:Y:S02]  /*180a0*/  IMAD R7, R4, R3, R7 ;  /* 0x0000000304077224 */ /* 0x008fe400078e0207 */
[----:B-1----:R-:W-:-:S04]  /*180b0*/  IMAD.MOV R3, RZ, RZ, -R9 ;  /* 0x000000ffff037224 */ /* 0x002fc800078e0a09 */
[----:B----4-:R-:W-:Y:S02]  /*180c0*/  @P4 IMAD R7, R10, R3, R5 ;  /* 0x000000030a074224 */ /* 0x010fe400078e0205 */
[----:B------:R-:W-:Y:S01]  /*180d0*/  IMAD.MOV.U32 R3, RZ, RZ, R14 ;  /* 0x000000ffff037224 */ /* 0x000fe200078e000e */
[----:B------:R-:W-:Y:S06]  /*180e0*/  @!P1 BRA `(.L_x_522) ;  /* 0x0000000000289947 */ /* 0x000fec0003800000 */
[----:B------:R-:W-:Y:S02]  /*180f0*/  ULDC UR7, c[0x0][0x634] ;  /* 0x00018d0000077ab9 */ /* 0x000fe40000000800 */
[----:B------:R-:W-:-:S05]  /*18100*/  IADD3 R3, P1, R12, UR7, RZ ;  /* 0x000000070c037c10 */ /* 0x000fca000ff3e0ff */
[----:B------:R-:W-:-:S04]  /*18110*/  IMAD.X R9, RZ, RZ, R14, P1 ;  /* 0x000000ffff097224 */ /* 0x000fc800008e060e */
[----:B------:R-:W-:-:S04]  /*18120*/  IMAD.WIDE.U32 R4, R9, UR8, RZ ;  /* 0x0000000809047c25 */ /* 0x000fc8000f8e00ff */
[----:B------:R-:W-:-:S04]  /*18130*/  IMAD.WIDE.U32 R4, P1, R3, UR9, R4 ;  /* 0x0000000903047c25 */ /* 0x000fc8000f820004 */
[----:B------:R-:W-:-:S04]  /*18140*/  IMAD.WIDE.U32 R2, R3, UR8, RZ ;  /* 0x0000000803027c25 */ /* 0x000fc8000f8e00ff */
[----:B------:R-:W-:Y:S01]  /*18150*/  IMAD.MOV.U32 R2, RZ, RZ, R5 ;  /* 0x000000ffff027224 */ /* 0x000fe200078e0005 */
[----:B------:R-:W-:Y:S01]  /*18160*/  IADD3 RZ, P3, R3, R4, RZ ;  /* 0x0000000403ff7210 */ /* 0x000fe20007f7e0ff */
[----:B------:R-:W-:-:S04]  /*18170*/  IMAD.X R3, RZ, RZ, RZ, P1 ;  /* 0x000000ffff037224 */ /* 0x000fc800008e06ff */
[----:B------:R-:W-:-:S08]  /*18180*/  IMAD.WIDE.U32.X R2, R9, UR9, R2, P3 ;  /* 0x0000000909027c25 */ /* 0x000fd000098e0402 */
.L_x_522:
[--C-:B------:R-:W-:Y:S01]  /*18190*/  SHF.R.U64 R9, R2, UR10, R3.reuse ;  /* 0x0000000a02097c19 */ /* 0x100fe20008001203 */
[----:B------:R-:W-:Y:S01]  /*181a0*/  ULDC.64 UR8, c[0x0][0x620] ;  /* 0x0001880000087ab9 */ /* 0x000fe20000000a00 */
[----:B------:R-:W-:Y:S01]  /*181b0*/  SHF.R.U32.HI R2, RZ, UR10, R3 ;  /* 0x0000000aff027c19 */ /* 0x000fe20008011603 */
[----:B------:R-:W-:Y:S01]  /*181c0*/  IMAD.MOV.U32 R3, RZ, RZ, R14 ;  /* 0x000000ffff037224 */ /* 0x000fe200078e000e */
[----:B------:R-:W-:Y:S01]  /*181d0*/  IADD3 R11, P1, RZ, -R9, RZ ;  /* 0x80000009ff0b7210 */ /* 0x000fe20007f3e0ff */
[----:B------:R-:W-:-:S04]  /*181e0*/  ULDC UR7, c[0x0][0x618] ;  /* 0x0001860000077ab9 */ /* 0x000fc80000000800 */
[----:B------:R-:W-:-:S04]  /*181f0*/  IMAD.X R2, RZ, RZ, ~R2, P1 ;  /* 0x000000ffff027224 */ /* 0x000fc800008e0e02 */
[----:B------:R-:W-:-:S04]  /*18200*/  IMAD R2, R2, UR8, RZ ;  /* 0x0000000802027c24 */ /* 0x000fc8000f8e02ff */
[----:B------:R-:W-:Y:S02]  /*18210*/  IMAD R5, R11, UR9, R2 ;  /* 0x000000090b057c24 */ /* 0x000fe4000f8e0202 */
[----:B------:R-:W-:-:S04]  /*18220*/  IMAD.MOV.U32 R2, RZ, RZ, R12 ;  /* 0x000000ffff027224 */ /* 0x000fc800078e000c */
[----:B------:R-:W-:Y:S01]  /*18230*/  IMAD.WIDE.U32 R2, R11, UR8, R2 ;  /* 0x000000080b027c25 */ /* 0x000fe2000f8e0002 */
[----:B------:R-:W-:Y:S02]  /*18240*/  ULDC.64 UR8, c[0x0][0x640] ;  /* 0x0001900000087ab9 */ /* 0x000fe40000000a00 */
[----:B------:R-:W-:Y:S01]  /*18250*/  ISETP.NE.U32.AND P1, PT, RZ, UR8, PT ;  /* 0x00000008ff007c0c */ /* 0x000fe2000bf25070 */
[----:B------:R-:W-:-:S03]  /*18260*/  IMAD.IADD R3, R3, 0x1, R5 ;  /* 0x0000000103037824 */ /* 0x000fc600078e0205 */
[----:B------:R-:W-:Y:S02]  /*18270*/  ISETP.NE.AND.EX P1, PT, RZ, UR9, PT, P1 ;  /* 0x00000009ff007c0c */ /* 0x000fe4000bf25310 */
[--C-:B------:R-:W-:Y:S02]  /*18280*/  SHF.R.U64 R10, R2, UR7, R3.reuse ;  /* 0x00000007020a7c19 */ /* 0x100fe40008001203 */
[----:B------:R-:W-:Y:S01]  /*18290*/  SHF.R.U32.HI R3, RZ, UR7, R3 ;  /* 0x00000007ff037c19 */ /* 0x000fe20008011603 */
[----:B------:R-:W-:-:S03]  /*182a0*/  ULDC UR7, c[0x0][0x608] ;  /* 0x0001820000077ab9 */ /* 0x000fc60000000800 */
[--C-:B------:R-:W-:Y:S02]  /*182b0*/  SHF.R.U64 R11, R10, UR7, R3.reuse ;  /* 0x000000070a0b7c19 */ /* 0x100fe40008001203 */
[----:B------:R-:W-:Y:S01]  /*182c0*/  SHF.R.U32.HI R2, RZ, UR7, R3 ;  /* 0x00000007ff027c19 */ /* 0x000fe20008011603 */
[----:B------:R-:W-:-:S03]  /*182d0*/  ULDC UR7, c[0x0][0x658] ;  /* 0x0001960000077ab9 */ /* 0x000fc60000000800 */
[--C-:B------:R-:W-:Y:S02]  /*182e0*/  SHF.R.U64 R12, R11, UR7, R2.reuse ;  /* 0x000000070b0c7c19 */ /* 0x100fe40008001202 */
[----:B------:R-:W-:-:S03]  /*182f0*/  SHF.R.U32.HI R13, RZ, UR7, R2 ;  /* 0x00000007ff0d7c19 */ /* 0x000fc60008011602 */
[----:B------:R-:W-:Y:S02]  /*18300*/  IMAD.MOV.U32 R2, RZ, RZ, R12 ;  /* 0x000000ffff027224 */ /* 0x000fe400078e000c */
        /* <DEDUP_REMOVED lines=12> */
.L_x_523:
[----:B------:R-:W-:Y:S01]  /*183d0*/  ULDC UR7, c[0x0][0x648] ;  /* 0x0001920000077ab9 */ /* 0x000fe20000000800 */
[----:B------:R-:W-:Y:S02]  /*183e0*/  LOP3.LUT R11, R11, UR6, RZ, 0xc0, !PT ;  /* 0x000000060b0b7c12 */ /* 0x000fe4000f8ec0ff */
[----:B------:R-:W-:Y:S01]  /*183f0*/  SHF.R.U64 R2, R2, UR7, R3 ;  /* 0x0000000702027c19 */ /* 0x000fe20008001203 */
[----:B------:R-:W-:-:S04]  /*18400*/  ULDC UR7, c[0x0][0x638] ;  /* 0x00018e0000077ab9 */ /* 0x000fc80000000800 */
[----:B------:R-:W-:Y:S02]  /*18410*/  IMAD.MOV R3, RZ, RZ, -R2 ;  /* 0x000000ffff037224 */ /* 0x000fe400078e0a02 */
[----:B------:R-:W-:Y:S02]  /*18420*/  IMAD R4, R2, UR5, R11 ;  /* 0x0000000502047c24 */ /* 0x000fe4000f8e020b */
[----:B------:R-:W-:Y:S01]  /*18430*/  IMAD R12, R3, UR7, R12 ;  /* 0x00000007030c7c24 */ /* 0x000fe2000f8e020c */
[----:B------:R-:W-:Y:S01]  /*18440*/  ULDC UR7, c[0x0][0x610] ;  /* 0x0001840000077ab9 */ /* 0x000fe20000000800 */
[----:B------:R-:W-:Y:S01]  /*18450*/  LOP3.LUT R3, R10, UR4, RZ, 0xc0, !PT ;  /* 0x000000040a037c12 */ /* 0x000fe2000f8ec0ff */
[----:B------:R-:W-:Y:S01]  /*18460*/  IMAD R7, R4, UR7, R7 ;  /* 0x0000000704077c24 */ /* 0x000fe2000f8e0207 */
[----:B------:R-:W-:Y:S01]  /*18470*/  ULDC UR7, c[0x0][0x600] ;  /* 0x0001800000077ab9 */ /* 0x000fe20000000800 */
[----:B------:R-:W-:Y:S02]  /*18480*/  IMAD.MOV.U32 R2, RZ, RZ, 0x1 ;  /* 0x00000001ff027424 */ /* 0x000fe400078e00ff */
[----:B------:R-:W-:-:S05]  /*18490*/  IMAD R12, R12, UR7, R3 ;  /* 0x000000070c0c7c24 */ /* 0x000fca000f8e0203 */
[----:B------:R-:W-:Y:S02]  /*184a0*/  SEL R4, R12, R7, !P4 ;  /* 0x000000070c047207 */ /* 0x000fe40006000000 */
[----:B------:R-:W-:-:S07]  /*184b0*/  SEL R5, R7, R12, !P4 ;  /* 0x0000000c07057207 */ /* 0x000fce0006000000 */
.L_x_521:
[----:B------:R-:W-:Y:S05]  /*184c0*/  BSYNC B1 ;  /* 0x0000000000017941 */ /* 0x000fea0003800000 */
.L_x_520:
[----:B------:R-:W-:-:S13]  /*184d0*/  LOP3.LUT P1, RZ, R2, 0xff, RZ, 0xc0, !PT ;  /* 0x000000ff02ff7812 */ /* 0x000fda000782c0ff */
[----:B------:R-:W-:Y:S05]  /*184e0*/  @P1 BRA `(.L_x_524) ;  /* 0xfffffff4001c1947 */ /* 0x000fea000383ffff */
[----:B------:R-:W-:Y:S05]  /*184f0*/  BSYNC B0 ;  /* 0x0000000000007941 */ /* 0x000fea0003800000 */
.L_x_512:
[----:B------:R-:W-:-:S03]  /*18500*/  UMOV UR7, 0xffffffff ;  /* 0xffffffff00077882 */ /* 0x000fc60000000000 */
[----:B------:R-:W-:Y:S05]  /*18510*/  BRA.DIV UR7, `(.L_x_525) ;  /* 0x0000000607907947 */ /* 0x000fea000b800000 */
[----:B------:R-:W-:-:S13]  /*18520*/  ELECT P6, URZ, PT ;  /* 0x00000000003f782f */ /* 0x000fda00038c0000 */
.L_x_542:
[----:B------:R-:W-:Y:S04]  /*18530*/  BSSY B0, `(.L_x_526) ;  /* 0x0000049000007945 */ /* 0x000fe80003800000 */
[----:B------:R-:W-:Y:S05]  /*18540*/  @!P6 BRA `(.L_x_527) ;  /* 0x00000004001ce947 */ /* 0x000fea0003800000 */
[----:B------:R-:W2:Y:S02]  /*18550*/  LDL R2, [R1+0x90] ;  /* 0x0000900001027983 */ /* 0x000ea40000100800 */
[----:B--2---:R-:W-:-:S13]  /*18560*/  R2UR UR7, R2 ;  /* 0x00000000020772ca */ /* 0x004fda00000e0000 */
[----:B------:R-:W-:-:S04]  /*18570*/  ULOP3.LUT UR7, UR7, 0x2, URZ, 0xfc, !UPT ;  /* 0x0000000207077892 */ /* 0x000fc8000f8efc3f */
[----:B------:R-:W-:-:S06]  /*18580*/  UISETP.NE.AND UP0, UPT, UR7, 0x3, UPT ;  /* 0x000000030700788c */ /* 0x000fcc000bf05270 */
[----:B------:R-:W-:-:S13]  /*18590*/  PLOP3.LUT P0, PT, PT, PT, UP0, 0x80, 0x0 ;  /* 0x000000000000781c */ /* 0x000fda0003f0f008 */
[----:B------:R-:W-:Y:S05]  /*185a0*/  @!P0 BRA `(.L_x_528) ;  /* 0x0000000000048947 */ /* 0x000fea0003800000 */
[----:B------:R-:W-:Y:S01]  /*185b0*/  BPT.TRAP 0x1 ;  /* 0x000000040000795c */ /* 0x000fe20000300000 */
.L_x_528:
[----:B------:R-:W0:Y:S01]  /*185c0*/  S2R R3, SR_CgaCtaId ;  /* 0x0000000000037919 */ /* 0x000e220000008800 */
[----:B------:R-:W-:-:S04]  /*185d0*/  MOV R2, 0x400 ;  /* 0x0000040000027802 */ /* 0x000fc80000000f00 */
[----:B0-----:R-:W-:Y:S02]  /*185e0*/  LEA R3, R3, R2, 0x18 ;  /* 0x0000000203037211 */ /* 0x001fe400078ec0ff */
[----:B------:R-:W-:-:S03]  /*185f0*/  SHF.L.U32 R2, R0, 0x1f, RZ ;  /* 0x0000001f00027819 */ /* 0x000fc600000006ff */
[----:B------:R-:W-:-:S04]  /*18600*/  VIADD R3, R3, 0x38 ;  /* 0x0000003803037836 */ /* 0x000fc80000000000 */
[----:B------:R-:W-:-:S04]  /*18610*/  IMAD R5, R6, 0x8, R3 ;  /* 0x0000000806057824 */ /* 0x000fc800078e0203 */
[----:B------:R-:W0:Y:S02]  /*18620*/  SYNCS.PHASECHK.TRANS64.TRYWAIT P0, [R5+URZ], R2 ;  /* 0x00000002050075a7 */ /* 0x000e24000800017f */
[----:B0-----:R-:W-:Y:S05]  /*18630*/  @!P0 BRA `(.L_x_529) ;  /* 0x0000000400688947 */ /* 0x001fea0003800000 */
.L_x_543:
[----:B------:R-:W-:-:S05]  /*18640*/  VIADD R6, R6, 0x1 ;  /* 0x0000000106067836 */ /* 0x000fca0000000000 */
[----:B------:R-:W-:-:S04]  /*18650*/  ISETP.NE.AND P0, PT, R6, 0x7, PT ;  /* 0x000000070600780c */ /* 0x000fc80003f05270 */
[----:B0-----:R-:W-:Y:S02]  /*18660*/  SEL R5, RZ, 0x1, P0 ;  /* 0x00000001ff057807 */ /* 0x001fe40000000000 */
[----:B------:R-:W-:Y:S02]  /*18670*/  SEL R6, R6, RZ, P0 ;  /* 0x000000ff06067207 */ /* 0x000fe40000000000 */
[----:B------:R-:W-:-:S03]  /*18680*/  LOP3.LUT R5, R0, R5, RZ, 0x3c, !PT ;  /* 0x0000000500057212 */ /* 0x000fc600078e3cff */
[----:B------:R-:W-:Y:S01]  /*18690*/  IMAD R7, R6, 0x8, R3 ;  /* 0x0000000806077824 */ /* 0x000fe200078e0203 */
[----:B------:R-:W-:-:S04]  /*186a0*/  SHF.L.U32 R0, R5, 0x1f, RZ ;  /* 0x0000001f05007819 */ /* 0x000fc800000006ff */
[----:B------:R-:W0:Y:S02]  /*186b0*/  SYNCS.PHASECHK.TRANS64.TRYWAIT P0, [R7+URZ], R0 ;  /* 0x00000000070075a7 */ /* 0x000e24000800017f */
[----:B0-----:R-:W-:Y:S05]  /*186c0*/  @!P0 BRA `(.L_x_530) ;  /* 0x0000000400588947 */ /* 0x001fea0003800000 */
.L_x_544:
[----:B0-----:R-:W-:-:S05]  /*186d0*/  VIADD R0, R6, 0x1 ;  /* 0x0000000106007836 */ /* 0x001fca0000000000 */
[----:B------:R-:W-:-:S04]  /*186e0*/  ISETP.NE.AND P0, PT, R0, 0x7, PT ;  /* 0x000000070000780c */ /* 0x000fc80003f05270 */
[----:B------:R-:W-:Y:S02]  /*186f0*/  SEL R2, RZ, 0x1, P0 ;  /* 0x00000001ff027807 */ /* 0x000fe40000000000 */
[----:B------:R-:W-:Y:S02]  /*18700*/  SEL R4, R0, RZ, P0 ;  /* 0x000000ff00047207 */ /* 0x000fe40000000000 */
[----:B------:R-:W-:-:S03]  /*18710*/  LOP3.LUT R5, R5, R2, RZ, 0x3c, !PT ;  /* 0x0000000205057212 */ /* 0x000fc600078e3cff */
[----:B------:R-:W-:Y:S01]  /*18720*/  IMAD R7, R4, 0x8, R3 ;  /* 0x0000000804077824 */ /* 0x000fe200078e0203 */
[----:B------:R-:W-:-:S04]  /*18730*/  SHF.L.U32 R0, R5, 0x1f, RZ ;  /* 0x0000001f05007819 */ /* 0x000fc800000006ff */
[----:B------:R-:W0:Y:S02]  /*18740*/  SYNCS.PHASECHK.TRANS64.TRYWAIT P0, [R7+URZ], R0 ;  /* 0x00000000070075a7 */ /* 0x000e24000800017f */
[----:B0-----:R-:W-:Y:S05]  /*18750*/  @!P0 BRA `(.L_x_531) ;  /* 0x0000000400488947 */ /* 0x001fea0003800000 */
.L_x_545:
        /* <DEDUP_REMOVED lines=9> */
.L_x_546:
        /* <DEDUP_REMOVED lines=9> */
.L_x_547:
        /* <DEDUP_REMOVED lines=9> */
.L_x_548:
[----:B0-----:R-:W-:-:S05]  /*18910*/  VIADD R0, R4, 0x1 ;  /* 0x0000000104007836 */ /* 0x001fca0000000000 */
[----:B------:R-:W-:-:S04]  /*18920*/  ISETP.NE.AND P0, PT, R0, 0x7, PT ;  /* 0x000000070000780c */ /* 0x000fc80003f05270 */
[----:B------:R-:W-:Y:S02]  /*18930*/  SEL R2, RZ, 0x1, P0 ;  /* 0x00000001ff027807 */ /* 0x000fe40000000000 */
[----:B------:R-:W-:Y:S02]  /*18940*/  SEL R0, R0, RZ, P0 ;  /* 0x000000ff00007207 */ /* 0x000fe40000000000 */
[----:B------:R-:W-:-:S03]  /*18950*/  LOP3.LUT R2, R5, R2, RZ, 0x3c, !PT ;  /* 0x0000000205027212 */ /* 0x000fc600078e3cff */
[----:B------:R-:W-:Y:S01]  /*18960*/  IMAD R3, R0, 0x8, R3 ;  /* 0x0000000800037824 */ /* 0x000fe200078e0203 */
[----:B------:R-:W-:-:S07]  /*18970*/  SHF.L.U32 R0, R2, 0x1f, RZ ;  /* 0x0000001f02007819 */ /* 0x000fce00000006ff */
.L_x_535:
[----:B0-----:R0:W1:Y:S02]  /*18980*/  SYNCS.PHASECHK.TRANS64.TRYWAIT P0, [R3+URZ], R0 ;  /* 0x00000000030075a7 */ /* 0x001064000800017f */
[----:B-1----:R-:W-:Y:S05]  /*18990*/  @!P0 NANOSLEEP.SYNCS 0x989680 ;  /* 0x009896800000895d */ /* 0x002fea0003900000 */
[----:B------:R-:W1:Y:S02]  /*189a0*/  @!P0 SYNCS.PHASECHK.TRANS64 P0, [R3+URZ], R0 ;  /* 0x00000000030085a7 */ /* 0x000e64000800007f */
[----:B-1----:R-:W-:Y:S05]  /*189b0*/  @!P0 BRA `(.L_x_535) ;  /* 0xfffffffc00f08947 */ /* 0x002fea000383ffff */
.L_x_527:
[----:B------:R-:W-:Y:S05]  /*189c0*/  BSYNC B0 ;  /* 0x0000000000007941 */ /* 0x000fea0003800000 */
.L_x_526:
[----:B------:R-:W-:Y:S05]  /*189d0*/  EXIT ;  /* 0x000000000000794d */ /* 0x000fea0003800000 */
.L_x_17:
[----:B-1----:R1:W2:Y:S02]  /*189e0*/  SYNCS.PHASECHK.TRANS64.TRYWAIT P1, [R3+URZ], R0 ;  /* 0x00000000030075a7 */ /* 0x0022a4000802017f */
[----:B--2---:R-:W-:Y:S05]  /*189f0*/  @!P1 NANOSLEEP.SYNCS 0x989680 ;  /* 0x009896800000995d */ /* 0x004fea0003900000 */
[----:B------:R-:W2:Y:S02]  /*18a00*/  @!P1 SYNCS.PHASECHK.TRANS64 P1, [R3+URZ], R0 ;  /* 0x00000000030095a7 */ /* 0x000ea4000802007f */
[----:B--2---:R-:W-:Y:S05]  /*18a10*/  @!P1 BRA `(.L_x_17) ;  /* 0xfffffffc00f09947 */ /* 0x004fea000383ffff */
[----:B------:R-:W-:Y:S05]  /*18a20*/  BRA `(.L_x_16) ;  /* 0xfffffe8800b47947 */ /* 0x000fea000383ffff */
.L_x_22:
[----:B--2---:R-:W-:-:S04]  /*18a30*/  IMAD.U32 R9, RZ, RZ, UR4 ;  /* 0x00000004ff097e24 */ /* 0x004fc8000f8e00ff */
[----:B------:R2:W3:Y:S03]  /*18a40*/  SYNCS.PHASECHK.TRANS64.TRYWAIT P1, [R9+URZ], R5 ;  /* 0x00000005090075a7 */ /* 0x0004e6000802017f */
[----:B---3--:R-:W-:Y:S05]  /*18a50*/  @!P1 NANOSLEEP.SYNCS 0x989680 ;  /* 0x009896800000995d */ /* 0x008fea0003900000 */
[----:B------:R-:W3:Y:S02]  /*18a60*/  @!P1 SYNCS.PHASECHK.TRANS64 P1, [R9+URZ], R5 ;  /* 0x00000005090095a7 */ /* 0x000ee4000802007f */
[----:B---3--:R-:W-:Y:S05]  /*18a70*/  @!P1 BRA `(.L_x_22) ;  /* 0xfffffffc00ec9947 */ /* 0x008fea000383ffff */
[----:B------:R-:W-:Y:S05]  /*18a80*/  BRA `(.L_x_21) ;  /* 0xfffffeac00947947 */ /* 0x000fea000383ffff */
.L_x_513:
[----:B------:R-:W-:Y:S01]  /*18a90*/  BSSY B1, `(.L_x_536) ;  /* 0x0000006000017945 */ /* 0x000fe20003800000 */
[----:B------:R-:W-:-:S07]  /*18aa0*/  IMAD.MOV.U32 R15, RZ, RZ, -0x1 ;  /* 0xffffffffff0f7424 */ /* 0x000fce00078e00ff */
[----:B------:R-:W-:Y:S05]  /*18ab0*/  WARPSYNC.COLLECTIVE R15, `(.L_x_537) ;  /* 0x000000000f0c7348 */ /* 0x000fea0003c00000 */
[----:B------:R-:W-:Y:S02]  /*18ac0*/  ELECT P6, UR62, PT ;  /* 0x00000000003e782f */ /* 0x000fe400038c0000 */
[----:B------:R-:W-:Y:S01]  /*18ad0*/  MOV R14, UR62 ;  /* 0x0000003e000e7c02 */ /* 0x000fe20008000f00 */
[----:B------:R-:W-:Y:S10]  /*18ae0*/  ENDCOLLECTIVE ;  /* 0x000000000000791b */ /* 0x000ff40003800000 */
.L_x_537:
[----:B------:R-:W-:Y:S05]  /*18af0*/  BSYNC B1 ;  /* 0x0000000000017941 */ /* 0x000fea0003800000 */
.L_x_536:
[----:B------:R-:W-:Y:S05]  /*18b00*/  BRA `(.L_x_538) ;  /* 0xffffffec00a07947 */ /* 0x000fea000383ffff */
.L_x_516:
[----:B-1----:R1:W2:Y:S02]  /*18b10*/  SYNCS.PHASECHK.TRANS64.TRYWAIT P1, [R12+URZ+0x38], R7 ;  /* 0x000038070c0075a7 */ /* 0x0022a4000802017f */
[----:B--2---:R-:W-:Y:S05]  /*18b20*/  @!P1 NANOSLEEP.SYNCS 0x989680 ;  /* 0x009896800000995d */ /* 0x004fea0003900000 */
[----:B------:R-:W2:Y:S02]  /*18b30*/  @!P1 SYNCS.PHASECHK.TRANS64 P1, [R12+URZ+0x38], R7 ;  /* 0x000038070c0095a7 */ /* 0x000ea4000802007f */
[----:B--2---:R-:W-:Y:S05]  /*18b40*/  @!P1 BRA `(.L_x_516) ;  /* 0xfffffffc00f09947 */ /* 0x004fea000383ffff */
[----:B------:R-:W-:Y:S05]  /*18b50*/  BRA `(.L_x_539) ;  /* 0xffffffec00d47947 */ /* 0x000fea000383ffff */
.L_x_525:
[----:B------:R-:W-:Y:S01]  /*18b60*/  BSSY B0, `(.L_x_540) ;  /* 0x0000006000007945 */ /* 0x000fe20003800000 */
[----:B------:R-:W-:-:S07]  /*18b70*/  IMAD.MOV.U32 R15, RZ, RZ, -0x1 ;  /* 0xffffffffff0f7424 */ /* 0x000fce00078e00ff */
[----:B------:R-:W-:Y:S05]  /*18b80*/  WARPSYNC.COLLECTIVE R15, `(.L_x_541) ;  /* 0x000000000f0c7348 */ /* 0x000fea0003c00000 */
[----:B------:R-:W-:Y:S02]  /*18b90*/  ELECT P6, UR62, PT ;  /* 0x00000000003e782f */ /* 0x000fe400038c0000 */
[----:B------:R-:W-:Y:S01]  /*18ba0*/  MOV R14, UR62 ;  /* 0x0000003e000e7c02 */ /* 0x000fe20008000f00 */
[----:B------:R-:W-:Y:S10]  /*18bb0*/  ENDCOLLECTIVE ;  /* 0x000000000000791b */ /* 0x000ff40003800000 */
.L_x_541:
[----:B------:R-:W-:Y:S05]  /*18bc0*/  BSYNC B0 ;  /* 0x0000000000007941 */ /* 0x000fea0003800000 */
.L_x_540:
[----:B------:R-:W-:Y:S05]  /*18bd0*/  BRA `(.L_x_542) ;  /* 0xfffffff800547947 */ /* 0x000fea000383ffff */
.L_x_529:
[----:B0-----:R0:W1:Y:S02]  /*18be0*/  SYNCS.PHASECHK.TRANS64.TRYWAIT P0, [R5+URZ], R2 ;  /* 0x00000002050075a7 */ /* 0x001064000800017f */
[----:B-1----:R-:W-:Y:S05]  /*18bf0*/  @!P0 NANOSLEEP.SYNCS 0x989680 ;  /* 0x009896800000895d */ /* 0x002fea0003900000 */
[----:B------:R-:W1:Y:S02]  /*18c00*/  @!P0 SYNCS.PHASECHK.TRANS64 P0, [R5+URZ], R2 ;  /* 0x00000002050085a7 */ /* 0x000e64000800007f */
[----:B-1----:R-:W-:Y:S05]  /*18c10*/  @!P0 BRA `(.L_x_529) ;  /* 0xfffffffc00f08947 */ /* 0x002fea000383ffff */
[----:B------:R-:W-:Y:S05]  /*18c20*/  BRA `(.L_x_543) ;  /* 0xfffffff800847947 */ /* 0x000fea000383ffff */
.L_x_530:
[----:B0-----:R0:W1:Y:S02]  /*18c30*/  SYNCS.PHASECHK.TRANS64.TRYWAIT P0, [R7+URZ], R0 ;  /* 0x00000000070075a7 */ /* 0x001064000800017f */
[----:B-1----:R-:W-:Y:S05]  /*18c40*/  @!P0 NANOSLEEP.SYNCS 0x989680 ;  /* 0x009896800000895d */ /* 0x002fea0003900000 */
[----:B------:R-:W1:Y:S02]  /*18c50*/  @!P0 SYNCS.PHASECHK.TRANS64 P0, [R7+URZ], R0 ;  /* 0x00000000070085a7 */ /* 0x000e64000800007f */
[----:B-1----:R-:W-:Y:S05]  /*18c60*/  @!P0 BRA `(.L_x_530) ;  /* 0xfffffffc00f08947 */ /* 0x002fea000383ffff */
[----:B------:R-:W-:Y:S05]  /*18c70*/  BRA `(.L_x_544) ;  /* 0xfffffff800947947 */ /* 0x000fea000383ffff */
.L_x_531:
[----:B0-----:R0:W1:Y:S02]  /*18c80*/  SYNCS.PHASECHK.TRANS64.TRYWAIT P0, [R7+URZ], R0 ;  /* 0x00000000070075a7 */ /* 0x001064000800017f */
[----:B-1----:R-:W-:Y:S05]  /*18c90*/  @!P0 NANOSLEEP.SYNCS 0x989680 ;  /* 0x009896800000895d */ /* 0x002fea0003900000 */
[----:B------:R-:W1:Y:S02]  /*18ca0*/  @!P0 SYNCS.PHASECHK.TRANS64 P0, [R7+URZ], R0 ;  /* 0x00000000070085a7 */ /* 0x000e64000800007f */
[----:B-1----:R-:W-:Y:S05]  /*18cb0*/  @!P0 BRA `(.L_x_531) ;  /* 0xfffffffc00f08947 */ /* 0x002fea000383ffff */
[----:B------:R-:W-:Y:S05]  /*18cc0*/  BRA `(.L_x_545) ;  /* 0xfffffff800a47947 */ /* 0x000fea000383ffff */
.L_x_532:
[----:B0-----:R0:W1:Y:S02]  /*18cd0*/  SYNCS.PHASECHK.TRANS64.TRYWAIT P0, [R7+URZ], R0 ;  /* 0x00000000070075a7 */ /* 0x001064000800017f */
[----:B-1----:R-:W-:Y:S05]  /*18ce0*/  @!P0 NANOSLEEP.SYNCS 0x989680 ;  /* 0x009896800000895d */ /* 0x002fea0003900000 */
[----:B------:R-:W1:Y:S02]  /*18cf0*/  @!P0 SYNCS.PHASECHK.TRANS64 P0, [R7+URZ], R0 ;  /* 0x00000000070085a7 */ /* 0x000e64000800007f */
[----:B-1----:R-:W-:Y:S05]  /*18d00*/  @!P0 BRA `(.L_x_532) ;  /* 0xfffffffc00f08947 */ /* 0x002fea000383ffff */
[----:B------:R-:W-:Y:S05]  /*18d10*/  BRA `(.L_x_546) ;  /* 0xfffffff800b47947 */ /* 0x000fea000383ffff */
.L_x_533:
[----:B0-----:R0:W1:Y:S02]  /*18d20*/  SYNCS.PHASECHK.TRANS64.TRYWAIT P0, [R7+URZ], R0 ;  /* 0x00000000070075a7 */ /* 0x001064000800017f */
[----:B-1----:R-:W-:Y:S05]  /*18d30*/  @!P0 NANOSLEEP.SYNCS 0x989680 ;  /* 0x009896800000895d */ /* 0x002fea0003900000 */
[----:B------:R-:W1:Y:S02]  /*18d40*/  @!P0 SYNCS.PHASECHK.TRANS64 P0, [R7+URZ], R0 ;  /* 0x00000000070085a7 */ /* 0x000e64000800007f */
[----:B-1----:R-:W-:Y:S05]  /*18d50*/  @!P0 BRA `(.L_x_533) ;  /* 0xfffffffc00f08947 */ /* 0x002fea000383ffff */
[----:B------:R-:W-:Y:S05]  /*18d60*/  BRA `(.L_x_547) ;  /* 0xfffffff800c47947 */ /* 0x000fea000383ffff */
.L_x_534:
[----:B0-----:R0:W1:Y:S02]  /*18d70*/  SYNCS.PHASECHK.TRANS64.TRYWAIT P0, [R7+URZ], R0 ;  /* 0x00000000070075a7 */ /* 0x001064000800017f */
[----:B-1----:R-:W-:Y:S05]  /*18d80*/  @!P0 NANOSLEEP.SYNCS 0x989680 ;  /* 0x009896800000895d */ /* 0x002fea0003900000 */
[----:B------:R-:W1:Y:S02]  /*18d90*/  @!P0 SYNCS.PHASECHK.TRANS64 P0, [R7+URZ], R0 ;  /* 0x00000000070085a7 */ /* 0x000e64000800007f */
[----:B-1----:R-:W-:Y:S05]  /*18da0*/  @!P0 BRA `(.L_x_534) ;  /* 0xfffffffc00f08947 */ /* 0x002fea000383ffff */
[----:B------:R-:W-:Y:S05]  /*18db0*/  BRA `(.L_x_548) ;  /* 0xfffffff800d47947 */ /* 0x000fea000383ffff */
.L_x_549:
[----:B------:R-:W-:-:S00]  /*18dc0*/  BRA `(.L_x_549) ;  /* 0xfffffffc00fc7947 */ /* 0x000fc0000383ffff */
[----:B------:R-:W-:-:S00]  /*18dd0*/  NOP ;  /* 0x0000000000007918 */ /* 0x000fc00000000000 */
        /* <DEDUP_REMOVED lines=10> */
.L_x_550:


//--------------------- .nv.global.init           --------------------------
	.section	.nv.global.init,"aw",@progbits
.nv.global.init:
	.type		$str$22,@object
	.size		$str$22,($str$23 - $str$22)
$str$22:
        /*0000*/ 	.byte	0x6b, 0x5f, 0x74, 0x69, 0x6c, 0x65, 0x5f, 0x63, 0x6f, 0x75, 0x6e, 0x74, 0x20, 0x3e, 0x3d, 0x20
        /*0010*/ 	.byte	0x31, 0x00
	.type		$str$23,@object
	.size		$str$23,(__unnamed_1 - $str$23)
$str$23:
        /*0012*/ 	.byte	0x2f, 0x74, 0x6d, 0x70, 0x2f, 0x63, 0x75, 0x74, 0x6c, 0x61, 0x73, 0x73, 0x5f, 0x73, 0x77, 0x65
        /*0022*/ 	.byte	0x65, 0x70, 0x5f, 0x73, 0x72, 0x63, 0x2f, 0x69, 0x6e, 0x63, 0x6c, 0x75, 0x64, 0x65, 0x2f, 0x63
        /*0032*/ 	.byte	0x75, 0x74, 0x6c, 0x61, 0x73, 0x73, 0x2f, 0x67, 0x65, 0x6d, 0x6d, 0x2f, 0x63, 0x6f, 0x6c, 0x6c
        /*0042*/ 	.byte	0x65, 0x63, 0x74, 0x69, 0x76, 0x65, 0x2f, 0x73, 0x6d, 0x39, 0x30, 0x5f, 0x6d, 0x6d, 0x61, 0x5f
        /*0052*/ 	.byte	0x74, 0x6d, 0x61, 0x5f, 0x67, 0x6d, 0x6d, 0x61, 0x5f, 0x73, 0x73, 0x5f, 0x77, 0x61, 0x72, 0x70
        /*0062*/ 	.byte	0x73, 0x70, 0x65, 0x63, 0x69, 0x61, 0x6c, 0x69, 0x7a, 0x65, 0x64, 0x2e, 0x68, 0x70, 0x70, 0x00
	.type		__unnamed_1,@object
	.size		__unnamed_1,(.L_0 - __unnamed_1)
__unnamed_1:
        /* <DEDUP_REMOVED lines=181> */
.L_0:


//--------------------- .nv.shared._ZN7cutlass13device_kernelINS_4gemm6kernel13GemmUniversalIN4cute5tupleIJiiiiEEENS1_10collective13CollectiveMmaINS1_34MainloopSm90TmaGmmaWarpSpecializedILi7ENS5_IJNS4_1CILi1EEESB_SB_EEENS1_35KernelTmaWarpSpecializedCooperativeEEENS5_IJNSA_ILi256EEENSA_ILi240EEENSA_ILi32EEEEEENS_6half_tENS5_IJlSB_lEEESJ_SK_NS4_8TiledMMAINS4_8MMA_AtomIJNS4_4SM904GMMA25MMA_64x16x16_F32F16F16_SSILNSO_5MajorE0ELSQ_0ELNSO_7ScaleInE1ELSR_1EEEEEENS4_6LayoutINS5_IJNSA_ILi2EEESB_SB_EEENS5_IJSB_NSA_ILi0EEESX_EEEEENS5_IJNS4_10UnderscoreES10_S10_EEEEENS4_13SM90_TMA_LOADENS4_14ComposedLayoutINS4_7SwizzleILi2ELi4ELi3EEENS4_18smem_ptr_flag_bitsILi16EEENSU_INS5_IJNSA_ILi8EEESH_EEENS5_IJSH_SB_EEEEEEEvNS4_8identityES13_S1D_vS1E_EENS_8epilogue10collective6detail29Sm90TmaWarpSpecializedAdapterINS1H_15DefaultEpilogueISJ_SK_SK_NS1G_6thread17LinearCombinationISJ_Li1EffLNS1L_9ScaleType4KindE0ELNS_15FloatRoundStyleE2ESJ_EENS1_15EpilogueDefaultEEEEEvvEEEEvNT_6ParamsE --------------------------
	.section	.nv.shared._ZN7cutlass13device_kernelINS_4gemm6kernel13GemmUniversalIN4cute5tupleIJiiiiEEENS1_10collective13CollectiveMmaINS1_34MainloopSm90TmaGmmaWarpSpecializedILi7ENS5_IJNS4_1CILi1EEESB_SB_EEENS1_35KernelTmaWarpSpecializedCooperativeEEENS5_IJNSA_ILi256EEENSA_ILi240EEENSA_ILi32EEEEEENS_6half_tENS5_IJlSB_lEEESJ_SK_NS4_8TiledMMAINS4_8MMA_AtomIJNS4_4SM904GMMA25MMA_64x16x16_F32F16F16_SSILNSO_5MajorE0ELSQ_0ELNSO_7ScaleInE1ELSR_1EEEEEENS4_6LayoutINS5_IJNSA_ILi2EEESB_SB_EEENS5_IJSB_NSA_ILi0EEESX_EEEEENS5_IJNS4_10UnderscoreES10_S10_EEEEENS4_13SM90_TMA_LOADENS4_14ComposedLayoutINS4_7SwizzleILi2ELi4ELi3EEENS4_18smem_ptr_flag_bitsILi16EEENSU_INS5_IJNSA_ILi8EEESH_EEENS5_IJSH_SB_EEEEEEEvNS4_8identityES13_S1D_vS1E_EENS_8epilogue10collective6detail29Sm90TmaWarpSpecializedAdapterINS1H_15DefaultEpilogueISJ_SK_SK_NS1G_6thread17LinearCombinationISJ_Li1EffLNS1L_9ScaleType4KindE0ELNS_15FloatRoundStyleE2ESJ_EENS1_15EpilogueDefaultEEEEEvvEEEEvNT_6ParamsE,"aw",@nobits
	.sectionflags	@""
	.align	16
	.zero		1024


//--------------------- .nv.shared.reserved.0     --------------------------
	.section	.nv.shared.reserved.0,"aw",@nobits
	.weak		__nv_reservedSMEM_offset_0_alias
	.size		__nv_reservedSMEM_offset_0_alias, 0, 0
	.other		__nv_reservedSMEM_offset_0_alias,@"STO_CUDA_RESERVED_SHARED STV_DEFAULT"
__nv_reservedSMEM_offset_0_alias:
	.zero		0


//--------------------- .nv.global                --------------------------
	.section	.nv.global,"aw",@nobits
.nv.global:
	.type		_ZN39_INTERNAL_4b68fe14_4_k_cu_1e106464_59804cute1_E,@object
	.size		_ZN39_INTERNAL_4b68fe14_4_k_cu_1e106464_59804cute1_E,(_ZN39_INTERNAL_4b68fe14_4_k_cu_1e106464_59804cuda3std3__45__cpo6cbeginE - _ZN39_INTERNAL_4b68fe14_4_k_cu_1e106464_59804cute1_E)
_ZN39_INTERNAL_4b68fe14_4_k_cu_1e106464_59804cute1_E:
	.zero		1
	.type		_ZN39_INTERNAL_4b68fe14_4_k_cu_1e106464_59804cuda3std3__45__cpo6cbeginE,@object
	.size		_ZN39_INTERNAL_4b68fe14_4_k_cu_1e106464_59804cuda3std3__45__cpo6cbeginE,(_ZN39_INTERNAL_4b68fe14_4_k_cu_1e106464_59804cuda3std3__48in_placeE - _ZN39_INTERNAL_4b68fe14_4_k_cu_1e106464_59804cuda3std3__45__cpo6cbeginE)
_ZN39_INTERNAL_4b68fe14_4_k_cu_1e106464_59804cuda3std3__45__cpo6cbeginE:
	.zero		1
	.type		_ZN39_INTERNAL_4b68fe14_4_k_cu_1e106464_59804cuda3std3__48in_placeE,@object
	.size		_ZN39_INTERNAL_4b68fe14_4_k_cu_1e106464_59804cuda3std3__48in_placeE,(_ZN39_INTERNAL_4b68fe14_4_k_cu_1e106464_59804cuda3std6ranges3__45__cpo9iter_moveE - _ZN39_INTERNAL_4b68fe14_4_k_cu_1e106464_59804cuda3std3__48in_placeE)
_ZN39_INTERNAL_4b68fe14_4_k_cu_1e106464_59804cuda3std3__48in_placeE:
	.zero		1
	.type		_ZN39_INTERNAL_4b68fe14_4_k_cu_1e106464_59804cuda3std6ranges3__45__cpo9iter_moveE,@object
	.size		_ZN39_INTERNAL_4b68fe14_4_k_cu_1e106464_59804cuda3std6ranges3__45__cpo9iter_moveE,(_ZN39_INTERNAL_4b68fe14_4_k_cu_1e106464_59804cuda3std3__45__cpo5beginE - _ZN39_INTERNAL_4b68fe14_4_k_cu_1e106464_59804cuda3std6ranges3__45__cpo9iter_moveE)
_ZN39_INTERNAL_4b68fe14_4_k_cu_1e106464_59804cuda3std6ranges3__45__cpo9iter_moveE:
	.zero		1
	.type		_ZN39_INTERNAL_4b68fe14_4_k_cu_1e106464_59804cuda3std3__45__cpo5beginE,@object
	.size		_ZN39_INTERNAL_4b68fe14_4_k_cu_1e106464_59804cuda3std3__45__cpo5beginE,(_ZN39_INTERNAL_4b68fe14_4_k_cu_1e106464_59804cuda3std3__441_GLOBAL__N__4b68fe14_4_k_cu_1e106464_59806ignoreE - _ZN39_INTERNAL_4b68fe14_4_k_cu_1e106464_59804cuda3std3__45__cpo5beginE)
_ZN39_INTERNAL_4b68fe14_4_k_cu_1e106464_59804cuda3std3__45__cpo5beginE:
	.zero		1
	.type		_ZN39_INTERNAL_4b68fe14_4_k_cu_1e106464_59804cuda3std3__441_GLOBAL__N__4b68fe14_4_k_cu_1e106464_59806ignoreE,@object
	.size		_ZN39_INTERNAL_4b68fe14_4_k_cu_1e106464_59804cuda3std3__441_GLOBAL__N__4b68fe14_4_k_cu_1e106464_59806ignoreE,(_ZN39_INTERNAL_4b68fe14_4_k_cu_1e106464_59804cute7productE - _ZN39_INTERNAL_4b68fe14_4_k_cu_1e106464_59804cuda3std3__441_GLOBAL__N__4b68fe14_4_k_cu_1e106464_59806ignoreE)
_ZN39_INTERNAL_4b68fe14_4_k_cu_1e106464_59804cuda3std3__441_GLOBAL__N__4b68fe14_4_k_cu_1e106464_59806ignoreE:
	.zero		1
	.type		_ZN39_INTERNAL_4b68fe14_4_k_cu_1e106464_59804cute7productE,@object
	.size		_ZN39_INTERNAL_4b68fe14_4_k_cu_1e106464_59804cute7productE,(_ZN39_INTERNAL_4b68fe14_4_k_cu_1e106464_59804cuda3std3__45__cpo3endE - _ZN39_INTERNAL_4b68fe14_4_k_cu_1e106464_59804cute7productE)
_ZN39_INTERNAL_4b68fe14_4_k_cu_1e106464_59804cute7productE:
	.zero		1
	.type		_ZN39_INTERNAL_4b68fe14_4_k_cu_1e106464_59804cuda3std3__45__cpo3endE,@object
	.size		_ZN39_INTERNAL_4b68fe14_4_k_cu_1e106464_59804cuda3std3__45__cpo3endE,(_ZN39_INTERNAL_4b68fe14_4_k_cu_1e106464_59804cuda3std3__419piecewise_constructE - _ZN39_INTERNAL_4b68fe14_4_k_cu_1e106464_59804cuda3std3__45__cpo3endE)
_ZN39_INTERNAL_4b68fe14_4_k_cu_1e106464_59804cuda3std3__45__cpo3endE:
	.zero		1
	.type		_ZN39_INTERNAL_4b68fe14_4_k_cu_1e106464_59804cuda3std3__419piecewise_constructE,@object
	.size		_ZN39_INTERNAL_4b68fe14_4_k_cu_1e106464_59804cuda3std3__419piecewise_constructE,(_ZN39_INTERNAL_4b68fe14_4_k_cu_1e106464_59804cuda3std3__45__cpo4cendE - _ZN39_INTERNAL_4b68fe14_4_k_cu_1e106464_59804cuda3std3__419piecewise_constructE)
_ZN39_INTERNAL_4b68fe14_4_k_cu_1e106464_59804cuda3std3__419piecewise_constructE:
	.zero		1
	.type		_ZN39_INTERNAL_4b68fe14_4_k_cu_1e106464_59804cuda3std3__45__cpo4cendE,@object
	.size		_ZN39_INTERNAL_4b68fe14_4_k_cu_1e106464_59804cuda3std3__45__cpo4cendE,(_ZN39_INTERNAL_4b68fe14_4_k_cu_1e106464_59804cuda3std6ranges3__45__cpo4swapE - _ZN39_INTERNAL_4b68fe14_4_k_cu_1e106464_59804cuda3std3__45__cpo4cendE)
_ZN39_INTERNAL_4b68fe14_4_k_cu_1e106464_59804cuda3std3__45__cpo4cendE:
	.zero		1
	.type		_ZN39_INTERNAL_4b68fe14_4_k_cu_1e106464_59804cuda3std6ranges3__45__cpo4swapE,@object
	.size		_ZN39_INTERNAL_4b68fe14_4_k_cu_1e106464_59804cuda3std6ranges3__45__cpo4swapE,(.L_8 - _ZN39_INTERNAL_4b68fe14_4_k_cu_1e106464_59804cuda3std6ranges3__45__cpo4swapE)
_ZN39_INTERNAL_4b68fe14_4_k_cu_1e106464_59804cuda3std6ranges3__45__cpo4swapE:
	.zero		1
.L_8:


//--------------------- .nv.constant0._ZN7cutlass13device_kernelINS_4gemm6kernel13GemmUniversalIN4cute5tupleIJiiiiEEENS1_10collective13CollectiveMmaINS1_34MainloopSm90TmaGmmaWarpSpecializedILi7ENS5_IJNS4_1CILi1EEESB_SB_EEENS1_35KernelTmaWarpSpecializedCooperativeEEENS5_IJNSA_ILi256EEENSA_ILi240EEENSA_ILi32EEEEEENS_6half_tENS5_IJlSB_lEEESJ_SK_NS4_8TiledMMAINS4_8MMA_AtomIJNS4_4SM904GMMA25MMA_64x16x16_F32F16F16_SSILNSO_5MajorE0ELSQ_0ELNSO_7ScaleInE1ELSR_1EEEEEENS4_6LayoutINS5_IJNSA_ILi2EEESB_SB_EEENS5_IJSB_NSA_ILi0EEESX_EEEEENS5_IJNS4_10UnderscoreES10_S10_EEEEENS4_13SM90_TMA_LOADENS4_14ComposedLayoutINS4_7SwizzleILi2ELi4ELi3EEENS4_18smem_ptr_flag_bitsILi16EEENSU_INS5_IJNSA_ILi8EEESH_EEENS5_IJSH_SB_EEEEEEEvNS4_8identityES13_S1D_vS1E_EENS_8epilogue10collective6detail29Sm90TmaWarpSpecializedAdapterINS1H_15DefaultEpilogueISJ_SK_SK_NS1G_6thread17LinearCombinationISJ_Li1EffLNS1L_9ScaleType4KindE0ELNS_15FloatRoundStyleE2ESJ_EENS1_15EpilogueDefaultEEEEEvvEEEEvNT_6ParamsE --------------------------
	.section	.nv.constant0._ZN7cutlass13device_kernelINS_4gemm6kernel13GemmUniversalIN4cute5tupleIJiiiiEEENS1_10collective13CollectiveMmaINS1_34MainloopSm90TmaGmmaWarpSpecializedILi7ENS5_IJNS4_1CILi1EEESB_SB_EEENS1_35KernelTmaWarpSpecializedCooperativeEEENS5_IJNSA_ILi256EEENSA_ILi240EEENSA_ILi32EEEEEENS_6half_tENS5_IJlSB_lEEESJ_SK_NS4_8TiledMMAINS4_8MMA_AtomIJNS4_4SM904GMMA25MMA_64x16x16_F32F16F16_SSILNSO_5MajorE0ELSQ_0ELNSO_7ScaleInE1ELSR_1EEEEEENS4_6LayoutINS5_IJNSA_ILi2EEESB_SB_EEENS5_IJSB_NSA_ILi0EEESX_EEEEENS5_IJNS4_10UnderscoreES10_S10_EEEEENS4_13SM90_TMA_LOADENS4_14ComposedLayoutINS4_7SwizzleILi2ELi4ELi3EEENS4_18smem_ptr_flag_bitsILi16EEENSU_INS5_IJNSA_ILi8EEESH_EEENS5_IJSH_SB_EEEEEEEvNS4_8identityES13_S1D_vS1E_EENS_8epilogue10collective6detail29Sm90TmaWarpSpecializedAdapterINS1H_15DefaultEpilogueISJ_SK_SK_NS1G_6thread17LinearCombinationISJ_Li1EffLNS1L_9ScaleType4KindE0ELNS_15FloatRoundStyleE2ESJ_EENS1_15EpilogueDefaultEEEEEvvEEEEvNT_6ParamsE,"a",@progbits
	.sectionflags	@""
	.align	4
.nv.constant0._ZN7cutlass13device_kernelINS_4gemm6kernel13GemmUniversalIN4cute5tupleIJiiiiEEENS1_10collective13CollectiveMmaINS1_34MainloopSm90TmaGmmaWarpSpecializedILi7ENS5_IJNS4_1CILi1EEESB_SB_EEENS1_35KernelTmaWarpSpecializedCooperativeEEENS5_IJNSA_ILi256EEENSA_ILi240EEENSA_ILi32EEEEEENS_6half_tENS5_IJlSB_lEEESJ_SK_NS4_8TiledMMAINS4_8MMA_AtomIJNS4_4SM904GMMA25MMA_64x16x16_F32F16F16_SSILNSO_5MajorE0ELSQ_0ELNSO_7ScaleInE1ELSR_1EEEEEENS4_6LayoutINS5_IJNSA_ILi2EEESB_SB_EEENS5_IJSB_NSA_ILi0EEESX_EEEEENS5_IJNS4_10UnderscoreES10_S10_EEEEENS4_13SM90_TMA_LOADENS4_14ComposedLayoutINS4_7SwizzleILi2ELi4ELi3EEENS4_18smem_ptr_flag_bitsILi16EEENSU_INS5_IJNSA_ILi8EEESH_EEENS5_IJSH_SB_EEEEEEEvNS4_8identityES13_S1D_vS1E_EENS_8epilogue10collective6detail29Sm90TmaWarpSpecializedAdapterINS1H_15DefaultEpilogueISJ_SK_SK_NS1G_6thread17LinearCombinationISJ_Li1EffLNS1L_9ScaleType4KindE0ELNS_15FloatRoundStyleE2ESJ_EENS1_15EpilogueDefaultEEEEEvvEEEEvNT_6ParamsE:
	.zero		1664


//--------------------- SYMBOLS --------------------------

	.type		.nv.reservedSmem.offset0,@object
	.size		.nv.reservedSmem.offset0,0x4
	.type		__assertfail,@function
